//
// Generated by NVIDIA NVVM Compiler
//
// Compiler Build ID: CL-36424714
// Cuda compilation tools, release 13.0, V13.0.88
// Based on NVVM 20.0.0
//

.version 9.0
.target sm_100
.address_size 64

	// .globl	_Z13clover_kernelP6uchar4fm4dim3
.global .align 4 .b8 __cudart_i2opi_f[24] = {65, 144, 67, 60, 153, 149, 98, 219, 192, 221, 52, 245, 209, 87, 39, 252, 41, 21, 68, 78, 110, 131, 249, 162};

.visible .entry _Z13clover_kernelP6uchar4fm4dim3(
	.param .u64 .ptr .align 1 _Z13clover_kernelP6uchar4fm4dim3_param_0,
	.param .f32 _Z13clover_kernelP6uchar4fm4dim3_param_1,
	.param .u64 _Z13clover_kernelP6uchar4fm4dim3_param_2,
	.param .align 4 .b8 _Z13clover_kernelP6uchar4fm4dim3_param_3[12]
)
{
	.local .align 4 .b8 	__local_depot0[28];
	.reg .b64 	%SP;
	.reg .b64 	%SPL;
	.reg .pred 	%p<26>;
	.reg .b16 	%rs<13>;
	.reg .b32 	%r<97>;
	.reg .b32 	%f<95>;
	.reg .b64 	%rd<47>;
	.reg .b64 	%fd<8>;

	mov.u64 	%SPL, __local_depot0;
	ld.param.u32 	%r29, [_Z13clover_kernelP6uchar4fm4dim3_param_3+4];
	ld.param.u32 	%r30, [_Z13clover_kernelP6uchar4fm4dim3_param_3];
	ld.param.u64 	%rd17, [_Z13clover_kernelP6uchar4fm4dim3_param_0];
	ld.param.f32 	%f16, [_Z13clover_kernelP6uchar4fm4dim3_param_1];
	ld.param.u64 	%rd18, [_Z13clover_kernelP6uchar4fm4dim3_param_2];
	cvta.to.global.u64 	%rd19, %rd17;
	add.u64 	%rd1, %SPL, 0;
	mov.u32 	%r31, %ctaid.x;
	mov.u32 	%r32, %ntid.x;
	mov.u32 	%r33, %tid.x;
	mad.lo.s32 	%r34, %r31, %r32, %r33;
	mov.u32 	%r35, %ctaid.y;
	mov.u32 	%r36, %ntid.y;
	mov.u32 	%r37, %tid.y;
	mad.lo.s32 	%r38, %r35, %r36, %r37;
	cvt.u64.u32 	%rd21, %r38;
	cvt.s64.s32 	%rd22, %r34;
	mad.lo.s64 	%rd23, %rd18, %rd21, %rd22;
	shl.b64 	%rd24, %rd23, 2;
	add.s64 	%rd2, %rd19, %rd24;
	sub.s32 	%r39, %r34, %r30;
	cvt.rn.f32.s32 	%f17, %r39;
	sub.s32 	%r40, %r29, %r38;
	cvt.rn.f32.s32 	%f18, %r40;
	mul.f32 	%f19, %f18, %f18;
	fma.rn.f32 	%f1, %f17, %f17, %f19;
	abs.f32 	%f20, %f17;
	abs.f32 	%f21, %f18;
	setp.gt.f32 	%p1, %f21, %f20;
	selp.f32 	%f22, %f21, %f20, %p1;
	selp.f32 	%f23, %f20, %f21, %p1;
	div.rn.f32 	%f24, %f23, %f22;
	mul.f32 	%f25, %f24, %f24;
	fma.rn.f32 	%f26, %f25, 0f3B33710B, 0fBC807748;
	fma.rn.f32 	%f27, %f26, %f25, 0f3D2CDAB2;
	fma.rn.f32 	%f28, %f27, %f25, 0fBD992D10;
	fma.rn.f32 	%f29, %f28, %f25, 0f3DD9EA6C;
	fma.rn.f32 	%f30, %f29, %f25, 0fBE117CB1;
	fma.rn.f32 	%f31, %f30, %f25, 0f3E4CBCE0;
	fma.rn.f32 	%f32, %f31, %f25, 0fBEAAAA7D;
	mul.f32 	%f33, %f25, %f32;
	fma.rn.f32 	%f34, %f33, %f24, %f24;
	neg.f32 	%f35, %f34;
	fma.rn.f32 	%f36, 0f3F6EE581, 0f3FD774EB, %f35;
	selp.f32 	%f37, %f36, %f34, %p1;
	selp.f32 	%f38, 0f3F6EE581, 0f3FEEE581, %p1;
	selp.f32 	%f39, %f34, %f35, %p1;
	fma.rn.f32 	%f40, %f38, 0f3FD774EB, %f39;
	setp.lt.s32 	%p2, %r39, 0;
	selp.f32 	%f41, %f40, %f37, %p2;
	add.f32 	%f42, %f20, %f21;
	setp.eq.f32 	%p3, %f22, 0f00000000;
	selp.f32 	%f43, 0f40490FDB, 0f00000000, %p2;
	setp.eq.f32 	%p4, %f20, %f21;
	selp.f32 	%f44, 0f4016CBE4, 0f3F490FDB, %p2;
	selp.f32 	%f45, %f44, %f41, %p4;
	selp.f32 	%f46, %f43, %f45, %p3;
	abs.f32 	%f47, %f42;
	setp.nan.f32 	%p5, %f47, %f47;
	copysign.f32 	%f48, %f18, %f46;
	selp.f32 	%f49, %f42, %f48, %p5;
	add.f32 	%f2, %f49, 0f3F060A92;
	add.f32 	%f3, %f2, %f2;
	mul.f32 	%f50, %f3, 0f3F22F983;
	cvt.rni.s32.f32 	%r92, %f50;
	cvt.rn.f32.s32 	%f51, %r92;
	fma.rn.f32 	%f52, %f51, 0fBFC90FDA, %f3;
	fma.rn.f32 	%f53, %f51, 0fB3A22168, %f52;
	fma.rn.f32 	%f93, %f51, 0fA7C234C5, %f53;
	abs.f32 	%f5, %f3;
	setp.ltu.f32 	%p6, %f5, 0f47CE4780;
	@%p6 bra 	$L__BB0_8;
	setp.neu.f32 	%p7, %f5, 0f7F800000;
	@%p7 bra 	$L__BB0_3;
	mov.f32 	%f56, 0f00000000;
	mul.rn.f32 	%f93, %f3, %f56;
	mov.b32 	%r92, 0;
	bra.uni 	$L__BB0_8;
$L__BB0_3:
	mov.b32 	%r2, %f3;
	shl.b32 	%r42, %r2, 8;
	or.b32  	%r3, %r42, -2147483648;
	mov.b64 	%rd43, 0;
	mov.b32 	%r89, 0;
	mov.u64 	%rd41, __cudart_i2opi_f;
	mov.u64 	%rd42, %rd1;
$L__BB0_4:
	.pragma "nounroll";
	ld.global.nc.u32 	%r43, [%rd41];
	mad.wide.u32 	%rd27, %r43, %r3, %rd43;
	shr.u64 	%rd43, %rd27, 32;
	st.local.u32 	[%rd42], %rd27;
	add.s32 	%r89, %r89, 1;
	add.s64 	%rd42, %rd42, 4;
	add.s64 	%rd41, %rd41, 4;
	setp.ne.s32 	%p8, %r89, 6;
	@%p8 bra 	$L__BB0_4;
	shr.u32 	%r44, %r2, 23;
	st.local.u32 	[%rd1+24], %rd43;
	and.b32  	%r6, %r44, 31;
	and.b32  	%r45, %r44, 224;
	add.s32 	%r46, %r45, -128;
	shr.u32 	%r47, %r46, 5;
	mul.wide.u32 	%rd28, %r47, 4;
	sub.s64 	%rd9, %rd1, %rd28;
	ld.local.u32 	%r90, [%rd9+24];
	ld.local.u32 	%r91, [%rd9+20];
	setp.eq.s32 	%p9, %r6, 0;
	@%p9 bra 	$L__BB0_7;
	shf.l.wrap.b32 	%r90, %r91, %r90, %r6;
	ld.local.u32 	%r48, [%rd9+16];
	shf.l.wrap.b32 	%r91, %r48, %r91, %r6;
$L__BB0_7:
	shr.u32 	%r49, %r90, 30;
	shf.l.wrap.b32 	%r50, %r91, %r90, 2;
	shl.b32 	%r51, %r91, 2;
	shr.u32 	%r52, %r50, 31;
	add.s32 	%r53, %r52, %r49;
	neg.s32 	%r54, %r53;
	setp.lt.s32 	%p10, %r2, 0;
	selp.b32 	%r92, %r54, %r53, %p10;
	xor.b32  	%r55, %r50, %r2;
	shr.s32 	%r56, %r50, 31;
	xor.b32  	%r57, %r56, %r50;
	xor.b32  	%r58, %r56, %r51;
	cvt.u64.u32 	%rd29, %r57;
	shl.b64 	%rd30, %rd29, 32;
	cvt.u64.u32 	%rd31, %r58;
	or.b64  	%rd32, %rd30, %rd31;
	cvt.rn.f64.s64 	%fd3, %rd32;
	mul.f64 	%fd4, %fd3, 0d3BF921FB54442D19;
	cvt.rn.f32.f64 	%f54, %fd4;
	neg.f32 	%f55, %f54;
	setp.lt.s32 	%p11, %r55, 0;
	selp.f32 	%f93, %f55, %f54, %p11;
$L__BB0_8:
	mul.rn.f32 	%f57, %f93, %f93;
	and.b32  	%r60, %r92, 1;
	setp.eq.b32 	%p12, %r60, 1;
	selp.f32 	%f58, 0f3F800000, %f93, %p12;
	fma.rn.f32 	%f59, %f57, %f58, 0f00000000;
	fma.rn.f32 	%f60, %f57, 0f37CBAC00, 0fBAB607ED;
	selp.f32 	%f61, %f60, 0fB94D4153, %p12;
	selp.f32 	%f62, 0f3D2AAABB, 0f3C0885E4, %p12;
	fma.rn.f32 	%f63, %f61, %f57, %f62;
	selp.f32 	%f64, 0fBEFFFFFF, 0fBE2AAAA8, %p12;
	fma.rn.f32 	%f65, %f63, %f57, %f64;
	fma.rn.f32 	%f66, %f65, %f59, %f58;
	and.b32  	%r61, %r92, 2;
	setp.eq.s32 	%p13, %r61, 0;
	mov.f32 	%f67, 0f00000000;
	sub.f32 	%f68, %f67, %f66;
	selp.f32 	%f9, %f66, %f68, %p13;
	mul.f32 	%f10, %f2, 0f40C00000;
	mul.f32 	%f69, %f10, 0f3F22F983;
	cvt.rni.s32.f32 	%r96, %f69;
	cvt.rn.f32.s32 	%f70, %r96;
	fma.rn.f32 	%f71, %f70, 0fBFC90FDA, %f10;
	fma.rn.f32 	%f72, %f70, 0fB3A22168, %f71;
	fma.rn.f32 	%f94, %f70, 0fA7C234C5, %f72;
	abs.f32 	%f12, %f10;
	setp.ltu.f32 	%p14, %f12, 0f47CE4780;
	@%p14 bra 	$L__BB0_16;
	setp.neu.f32 	%p15, %f12, 0f7F800000;
	@%p15 bra 	$L__BB0_11;
	mov.f32 	%f75, 0f00000000;
	mul.rn.f32 	%f94, %f10, %f75;
	mov.b32 	%r96, 0;
	bra.uni 	$L__BB0_16;
$L__BB0_11:
	mov.b32 	%r16, %f10;
	shl.b32 	%r63, %r16, 8;
	or.b32  	%r17, %r63, -2147483648;
	mov.b64 	%rd46, 0;
	mov.b32 	%r93, 0;
	mov.u64 	%rd44, __cudart_i2opi_f;
	mov.u64 	%rd45, %rd1;
$L__BB0_12:
	.pragma "nounroll";
	ld.global.nc.u32 	%r64, [%rd44];
	mad.wide.u32 	%rd35, %r64, %r17, %rd46;
	shr.u64 	%rd46, %rd35, 32;
	st.local.u32 	[%rd45], %rd35;
	add.s32 	%r93, %r93, 1;
	add.s64 	%rd45, %rd45, 4;
	add.s64 	%rd44, %rd44, 4;
	setp.ne.s32 	%p16, %r93, 6;
	@%p16 bra 	$L__BB0_12;
	shr.u32 	%r65, %r16, 23;
	st.local.u32 	[%rd1+24], %rd46;
	and.b32  	%r20, %r65, 31;
	and.b32  	%r66, %r65, 224;
	add.s32 	%r67, %r66, -128;
	shr.u32 	%r68, %r67, 5;
	mul.wide.u32 	%rd36, %r68, 4;
	sub.s64 	%rd16, %rd1, %rd36;
	ld.local.u32 	%r94, [%rd16+24];
	ld.local.u32 	%r95, [%rd16+20];
	setp.eq.s32 	%p17, %r20, 0;
	@%p17 bra 	$L__BB0_15;
	shf.l.wrap.b32 	%r94, %r95, %r94, %r20;
	ld.local.u32 	%r69, [%rd16+16];
	shf.l.wrap.b32 	%r95, %r69, %r95, %r20;
$L__BB0_15:
	shr.u32 	%r70, %r94, 30;
	shf.l.wrap.b32 	%r71, %r95, %r94, 2;
	shl.b32 	%r72, %r95, 2;
	shr.u32 	%r73, %r71, 31;
	add.s32 	%r74, %r73, %r70;
	neg.s32 	%r75, %r74;
	setp.lt.s32 	%p18, %r16, 0;
	selp.b32 	%r96, %r75, %r74, %p18;
	xor.b32  	%r76, %r71, %r16;
	shr.s32 	%r77, %r71, 31;
	xor.b32  	%r78, %r77, %r71;
	xor.b32  	%r79, %r77, %r72;
	cvt.u64.u32 	%rd37, %r78;
	shl.b64 	%rd38, %rd37, 32;
	cvt.u64.u32 	%rd39, %r79;
	or.b64  	%rd40, %rd38, %rd39;
	cvt.rn.f64.s64 	%fd5, %rd40;
	mul.f64 	%fd6, %fd5, 0d3BF921FB54442D19;
	cvt.rn.f32.f64 	%f73, %fd6;
	neg.f32 	%f74, %f73;
	setp.lt.s32 	%p19, %r76, 0;
	selp.f32 	%f94, %f74, %f73, %p19;
$L__BB0_16:
	sqrt.rn.f32 	%f76, %f1;
	mul.rn.f32 	%f77, %f94, %f94;
	and.b32  	%r81, %r96, 1;
	setp.eq.b32 	%p20, %r81, 1;
	selp.f32 	%f78, 0f3F800000, %f94, %p20;
	fma.rn.f32 	%f79, %f77, %f78, 0f00000000;
	fma.rn.f32 	%f80, %f77, 0f37CBAC00, 0fBAB607ED;
	selp.f32 	%f81, %f80, 0fB94D4153, %p20;
	selp.f32 	%f82, 0f3D2AAABB, 0f3C0885E4, %p20;
	fma.rn.f32 	%f83, %f81, %f77, %f82;
	selp.f32 	%f84, 0fBEFFFFFF, 0fBE2AAAA8, %p20;
	fma.rn.f32 	%f85, %f83, %f77, %f84;
	fma.rn.f32 	%f86, %f85, %f79, %f78;
	and.b32  	%r82, %r96, 2;
	setp.eq.s32 	%p21, %r82, 0;
	mov.f32 	%f87, 0f00000000;
	sub.f32 	%f88, %f87, %f86;
	selp.f32 	%f89, %f86, %f88, %p21;
	fma.rn.f32 	%f90, %f89, 0f3E800000, %f9;
	abs.f32 	%f91, %f90;
	mul.f32 	%f92, %f16, %f91;
	setp.lt.f32 	%p22, %f76, %f92;
	cvt.f64.f32 	%fd1, %f76;
	cvt.f64.f32 	%fd7, %f92;
	mul.f64 	%fd2, %fd7, 0d3FE0000000000000;
	setp.lt.f64 	%p23, %fd2, %fd1;
	and.pred  	%p24, %p22, %p23;
	mov.b16 	%rs11, 255;
	mov.b16 	%rs10, 0;
	mov.u16 	%rs12, %rs10;
	@%p24 bra 	$L__BB0_19;
	setp.leu.f64 	%p25, %fd2, %fd1;
	mov.b16 	%rs12, 255;
	mov.b16 	%rs10, 0;
	mov.u16 	%rs11, %rs10;
	@%p25 bra 	$L__BB0_19;
	mov.b16 	%rs11, 255;
	mov.b16 	%rs10, 128;
	mov.u16 	%rs12, %rs10;
$L__BB0_19:
	cvt.u32.u16 	%r83, %rs11;
	cvt.u32.u16 	%r84, %rs12;
	prmt.b32 	%r85, %r84, %r83, 0x3340U;
	cvt.u32.u16 	%r86, %rs10;
	prmt.b32 	%r87, %r86, 65535, 0x3340U;
	prmt.b32 	%r88, %r85, %r87, 0x5410U;
	st.global.u32 	[%rd2], %r88;
	ret;

}


// ===== COMPILED SASS (sm_100) =====

	.target	sm_100

	.elftype	@"ET_EXEC"


//--------------------- .note.nv.tkinfo           --------------------------
	.section	.note.nv.tkinfo,"",@"SHT_NOTE"
	.sectionflags	@"SHF_NOTE_NV_TKINFO"
	.tkinfo
        /*0018*/ 	.word	0x00000002
        /*0030*/ 	.string	""
        /*0030*/ 	.string	"ptxas"
        /*0030*/ 	.string	"Cuda compilation tools, release 13.0, V13.0.88"
        /*0030*/ 	.string	"Build cuda_13.0.r13.0/compiler.36424714_0"
        /*0030*/ 	.string	"-arch sm_100 -m 64 "



//--------------------- .note.nv.cuinfo           --------------------------
	.section	.note.nv.cuinfo,"",@"SHT_NOTE"
	.sectionflags	@"SHF_NOTE_NV_CUINFO"
        /*0018*/ 	.short	0x0002
        /*001a*/ 	.short	0x0064
        /*001c*/ 	.short	0x0082
	.zero		2


//--------------------- .nv.info                  --------------------------
	.section	.nv.info,"",@"SHT_CUDA_INFO"
	.align	4


	//----- nvinfo : EIATTR_REGCOUNT
	.align		4
        /*0000*/ 	.byte	0x04, 0x2f
        /*0002*/ 	.short	(.L_2 - .L_1)
	.align		4
.L_1:
        /*0004*/ 	.word	index@(_Z13clover_kernelP6uchar4fm4dim3)
        /*0008*/ 	.word	0x00000016


	//----- nvinfo : EIATTR_FRAME_SIZE
	.align		4
.L_2:
        /*000c*/ 	.byte	0x04, 0x11
        /*000e*/ 	.short	(.L_4 - .L_3)
	.align		4
.L_3:
        /*0010*/ 	.word	index@($__internal_1_$__cuda_sm3x_div_rn_noftz_f32_slowpath)
        /*0014*/ 	.word	0x00000020


	//----- nvinfo : EIATTR_FRAME_SIZE
	.align		4
.L_4:
        /*0018*/ 	.byte	0x04, 0x11
        /*001a*/ 	.short	(.L_6 - .L_5)
	.align		4
.L_5:
        /*001c*/ 	.word	index@($__internal_0_$__cuda_sm20_sqrt_rn_f32_slowpath)
        /*0020*/ 	.word	0x00000020


	//----- nvinfo : EIATTR_FRAME_SIZE
	.align		4
.L_6:
        /*0024*/ 	.byte	0x04, 0x11
        /*0026*/ 	.short	(.L_8 - .L_7)
	.align		4
.L_7:
        /*0028*/ 	.word	index@(_Z13clover_kernelP6uchar4fm4dim3)
        /*002c*/ 	.word	0x00000020


	//----- nvinfo : EIATTR_MIN_STACK_SIZE
	.align		4
.L_8:
        /*0030*/ 	.byte	0x04, 0x12
        /*0032*/ 	.short	(.L_10 - .L_9)
	.align		4
.L_9:
        /*0034*/ 	.word	index@(_Z13clover_kernelP6uchar4fm4dim3)
        /*0038*/ 	.word	0x00000020
.L_10:


//--------------------- .nv.compat                --------------------------
	.section	.nv.compat,"",@"SHT_CUDA_COMPAT_INFO"
	.align	4
        /*0000*/ 	.byte	0x02, 0x09, 0x00, 0x00, 0x02, 0x02, 0x01, 0x00, 0x02, 0x05, 0x05, 0x00, 0x03, 0x07, 0x01, 0x01
        /*0010*/ 	.byte	0x02, 0x03, 0x00, 0x00, 0x02, 0x06, 0x01, 0x00, 0x04, 0x0b, 0x08, 0x00, 0x01, 0x00, 0x00, 0x00
        /*0020*/ 	.byte	0x00, 0x00, 0x00, 0x00


//--------------------- .nv.info._Z13clover_kernelP6uchar4fm4dim3 --------------------------
	.section	.nv.info._Z13clover_kernelP6uchar4fm4dim3,"",@"SHT_CUDA_INFO"
	.sectionflags	@""
	.align	4


	//----- nvinfo : EIATTR_CUDA_API_VERSION
	.align		4
        /*0000*/ 	.byte	0x04, 0x37
        /*0002*/ 	.short	(.L_12 - .L_11)
.L_11:
        /*0004*/ 	.word	0x00000082


	//----- nvinfo : EIATTR_KPARAM_INFO
	.align		4
.L_12:
        /*0008*/ 	.byte	0x04, 0x17
        /*000a*/ 	.short	(.L_14 - .L_13)
.L_13:
        /*000c*/ 	.word	0x00000000
        /*0010*/ 	.short	0x0003
        /*0012*/ 	.short	0x0018
        /*0014*/ 	.byte	0x00, 0xf0, 0x31, 0x00


	//----- nvinfo : EIATTR_KPARAM_INFO
	.align		4
.L_14:
        /*0018*/ 	.byte	0x04, 0x17
        /*001a*/ 	.short	(.L_16 - .L_15)
.L_15:
        /*001c*/ 	.word	0x00000000
        /*0020*/ 	.short	0x0002
        /*0022*/ 	.short	0x0010
        /*0024*/ 	.byte	0x00, 0xf0, 0x21, 0x00


	//----- nvinfo : EIATTR_KPARAM_INFO
	.align		4
.L_16:
        /*0028*/ 	.byte	0x04, 0x17
        /*002a*/ 	.short	(.L_18 - .L_17)
.L_17:
        /*002c*/ 	.word	0x00000000
        /*0030*/ 	.short	0x0001
        /*0032*/ 	.short	0x0008
        /*0034*/ 	.byte	0x00, 0xf0, 0x11, 0x00


	//----- nvinfo : EIATTR_KPARAM_INFO
	.align		4
.L_18:
        /*0038*/ 	.byte	0x04, 0x17
        /*003a*/ 	.short	(.L_20 - .L_19)
.L_19:
        /*003c*/ 	.word	0x00000000
        /*0040*/ 	.short	0x0000
        /*0042*/ 	.short	0x0000
        /*0044*/ 	.byte	0x00, 0xf5, 0x21, 0x00


	//----- nvinfo : EIATTR_SPARSE_MMA_MASK
	.align		4
.L_20:
        /*0048*/ 	.byte	0x03, 0x50
        /*004a*/ 	.short	0x0000


	//----- nvinfo : EIATTR_MAXREG_COUNT
	.align		4
        /*004c*/ 	.byte	0x03, 0x1b
        /*004e*/ 	.short	0x00ff


	//----- nvinfo : EIATTR_MERCURY_ISA_VERSION
	.align		4
        /*0050*/ 	.byte	0x03, 0x5f
        /*0052*/ 	.short	0x0101


	//----- nvinfo : EIATTR_VRC_CTA_INIT_COUNT
	.align		4
        /*0054*/ 	.byte	0x02, 0x4a
	.zero		1
	.zero		1


	//----- nvinfo : EIATTR_EXIT_INSTR_OFFSETS
	.align		4
        /*0058*/ 	.byte	0x04, 0x1c
        /*005a*/ 	.short	(.L_22 - .L_21)


	//   ....[0]....
.L_21:
        /*005c*/ 	.word	0x00001180


	//----- nvinfo : EIATTR_CRS_STACK_SIZE
	.align		4
.L_22:
        /*0060*/ 	.byte	0x04, 0x1e
        /*0062*/ 	.short	(.L_24 - .L_23)
.L_23:
        /*0064*/ 	.word	0x00000000


	//----- nvinfo : EIATTR_CBANK_PARAM_SIZE
	.align		4
.L_24:
        /*0068*/ 	.byte	0x03, 0x19
        /*006a*/ 	.short	0x0024


	//----- nvinfo : EIATTR_PARAM_CBANK
	.align		4
        /*006c*/ 	.byte	0x04, 0x0a
        /*006e*/ 	.short	(.L_26 - .L_25)
	.align		4
.L_25:
        /*0070*/ 	.word	index@(.nv.constant0._Z13clover_kernelP6uchar4fm4dim3)
        /*0074*/ 	.short	0x0380
        /*0076*/ 	.short	0x0024


	//----- nvinfo : EIATTR_SW_WAR
	.align		4
.L_26:
        /*0078*/ 	.byte	0x04, 0x36
        /*007a*/ 	.short	(.L_28 - .L_27)
.L_27:
        /*007c*/ 	.word	0x00000008
.L_28:


//--------------------- .nv.callgraph             --------------------------
	.section	.nv.callgraph,"",@"SHT_CUDA_CALLGRAPH"
	.align	4
	.sectionentsize	8
	.align		4
        /*0000*/ 	.word	0x00000000
	.align		4
        /*0004*/ 	.word	0xffffffff
	.align		4
        /*0008*/ 	.word	0x00000000
	.align		4
        /*000c*/ 	.word	0xfffffffe
	.align		4
        /*0010*/ 	.word	0x00000000
	.align		4
        /*0014*/ 	.word	0xfffffffd
	.align		4
        /*0018*/ 	.word	0x00000000
	.align		4
        /*001c*/ 	.word	0xfffffffc


//--------------------- .nv.constant4             --------------------------
	.section	.nv.constant4,"a",@progbits
	.align	8
	.align		8
.nv.constant4:
        /*0000*/ 	.dword	__cudart_i2opi_f


//--------------------- .text._Z13clover_kernelP6uchar4fm4dim3 --------------------------
	.section	.text._Z13clover_kernelP6uchar4fm4dim3,"ax",@progbits
	.align	128
        .global         _Z13clover_kernelP6uchar4fm4dim3
        .type           _Z13clover_kernelP6uchar4fm4dim3,@function
        .size           _Z13clover_kernelP6uchar4fm4dim3,(.L_x_27 - _Z13clover_kernelP6uchar4fm4dim3)
        .other          _Z13clover_kernelP6uchar4fm4dim3,@"STO_CUDA_ENTRY STV_DEFAULT"
_Z13clover_kernelP6uchar4fm4dim3:
.text._Z13clover_kernelP6uchar4fm4dim3:
[----:B------:R-:W0:Y:S01]  /*0000*/  LDC R1, c[0x0][0x37c] ;  /* 0x0000df00ff017b82 */ /* 0x000e220000000800 */
[----:B------:R-:W1:Y:S07]  /*0010*/  S2R R5, SR_TID.X ;  /* 0x0000000000057919 */ /* 0x000e6e0000002100 */
[----:B------:R-:W1:Y:S01]  /*0020*/  LDC R4, c[0x0][0x360] ;  /* 0x0000d800ff047b82 */ /* 0x000e620000000800 */
[----:B------:R-:W2:Y:S01]  /*0030*/  LDCU.128 UR8, c[0x0][0x390] ;  /* 0x00007200ff0877ac */ /* 0x000ea20008000c00 */
[----:B------:R-:W-:Y:S01]  /*0040*/  BSSY.RECONVERGENT B0, `(.L_x_0) ;  /* 0x0000022000007945 */ /* 0x000fe20003800200 */
[----:B------:R-:W3:Y:S01]  /*0050*/  S2R R0, SR_TID.Y ;  /* 0x0000000000007919 */ /* 0x000ee20000002200 */
[----:B0-----:R-:W-:-:S04]  /*0060*/  VIADD R1, R1, 0xffffffe0 ;  /* 0xffffffe001017836 */ /* 0x001fc80000000000 */
[----:B------:R-:W1:Y:S08]  /*0070*/  S2UR UR4, SR_CTAID.X ;  /* 0x00000000000479c3 */ /* 0x000e700000002500 */
[----:B------:R-:W3:Y:S08]  /*0080*/  S2UR UR5, SR_CTAID.Y ;  /* 0x00000000000579c3 */ /* 0x000ef00000002600 */
[----:B------:R-:W3:Y:S01]  /*0090*/  LDC R7, c[0x0][0x364] ;  /* 0x0000d900ff077b82 */ /* 0x000ee20000000800 */
[----:B-1----:R-:W-:-:S04]  /*00a0*/  IMAD R4, R4, UR4, R5 ;  /* 0x0000000404047c24 */ /* 0x002fc8000f8e0205 */
[----:B--2---:R-:W-:Y:S01]  /*00b0*/  VIADD R12, R4, -UR10 ;  /* 0x8000000a040c7c36 */ /* 0x004fe20008000000 */
[----:B------:R-:W-:-:S04]  /*00c0*/  SHF.R.S32.HI R5, RZ, 0x1f, R4 ;  /* 0x0000001fff057819 */ /* 0x000fc80000011404 */
[----:B------:R-:W-:Y:S01]  /*00d0*/  I2FP.F32.S32 R2, R12 ;  /* 0x0000000c00027245 */ /* 0x000fe20000201400 */
[----:B---3--:R-:W-:Y:S01]  /*00e0*/  IMAD R7, R7, UR5, R0 ;  /* 0x0000000507077c24 */ /* 0x008fe2000f8e0200 */
[----:B------:R-:W0:Y:S03]  /*00f0*/  LDCU.64 UR4, c[0x0][0x380] ;  /* 0x00007000ff0477ac */ /* 0x000e260008000a00 */
[C---:B------:R-:W-:Y:S01]  /*0100*/  IMAD.WIDE.U32 R4, R7.reuse, UR8, R4 ;  /* 0x0000000807047c25 */ /* 0x040fe2000f8e0004 */
[----:B------:R-:W-:-:S03]  /*0110*/  IADD3 R9, PT, PT, -R7, UR11, RZ ;  /* 0x0000000b07097c10 */ /* 0x000fc6000fffe1ff */
[----:B------:R-:W-:Y:S01]  /*0120*/  IMAD R7, R7, UR9, R5 ;  /* 0x0000000907077c24 */ /* 0x000fe2000f8e0205 */
[----:B------:R-:W-:-:S04]  /*0130*/  I2FP.F32.S32 R9, R9 ;  /* 0x0000000900097245 */ /* 0x000fc80000201400 */
[C---:B------:R-:W-:Y:S01]  /*0140*/  FSETP.GT.AND P2, PT, |R9|.reuse, |R2|, PT ;  /* 0x400000020900720b */ /* 0x040fe20003f44200 */
[----:B------:R-:W-:-:S03]  /*0150*/  FMUL R5, R9, R9 ;  /* 0x0000000909057220 */ /* 0x000fc60000400000 */
[-C--:B------:R-:W-:Y:S01]  /*0160*/  FSEL R3, |R9|, |R2|.reuse, P2 ;  /* 0x4000000209037208 */ /* 0x080fe20001000200 */
[C---:B------:R-:W-:Y:S01]  /*0170*/  FFMA R5, R2.reuse, R2, R5 ;  /* 0x0000000202057223 */ /* 0x040fe20000000005 */
[----:B------:R-:W-:Y:S02]  /*0180*/  FSEL R0, |R2|, |R9|, P2 ;  /* 0x4000000902007208 */ /* 0x000fe40001000200 */
[----:B------:R-:W1:Y:S08]  /*0190*/  MUFU.RCP R6, R3 ;  /* 0x0000000300067308 */ /* 0x000e700000001000 */
[----:B------:R-:W2:Y:S01]  /*01a0*/  FCHK P0, R0, R3 ;  /* 0x0000000300007302 */ /* 0x000ea20000000000 */
[----:B-1----:R-:W-:-:S04]  /*01b0*/  FFMA R11, -R3, R6, 1 ;  /* 0x3f800000030b7423 */ /* 0x002fc80000000106 */
[----:B------:R-:W-:Y:S01]  /*01c0*/  FFMA R11, R6, R11, R6 ;  /* 0x0000000b060b7223 */ /* 0x000fe20000000006 */
[----:B0-----:R-:W-:-:S03]  /*01d0*/  LEA R6, P1, R4, UR4, 0x2 ;  /* 0x0000000404067c11 */ /* 0x001fc6000f8210ff */
[----:B------:R-:W-:Y:S01]  /*01e0*/  FFMA R8, R0, R11, RZ ;  /* 0x0000000b00087223 */ /* 0x000fe200000000ff */
[----:B------:R-:W-:-:S03]  /*01f0*/  LEA.HI.X R7, R4, UR5, R7, 0x2, P1 ;  /* 0x0000000504077c11 */ /* 0x000fc600088f1407 */
[----:B------:R-:W-:-:S04]  /*0200*/  FFMA R10, -R3, R8, R0 ;  /* 0x00000008030a7223 */ /* 0x000fc80000000100 */
[----:B------:R-:W-:Y:S01]  /*0210*/  FFMA R8, R11, R10, R8 ;  /* 0x0000000a0b087223 */ /* 0x000fe20000000008 */
[----:B--2---:R-:W-:Y:S06]  /*0220*/  @!P0 BRA `(.L_x_1) ;  /* 0x00000000000c8947 */ /* 0x004fec0003800000 */
[----:B------:R-:W-:-:S07]  /*0230*/  MOV R4, 0x250 ;  /* 0x0000025000047802 */ /* 0x000fce0000000f00 */
[----:B------:R-:W-:Y:S05]  /*0240*/  CALL.REL.NOINC `($__internal_1_$__cuda_sm3x_div_rn_noftz_f32_slowpath) ;  /* 0x00000010002c7944 */ /* 0x000fea0003c00000 */
[----:B------:R-:W-:-:S07]  /*0250*/  IMAD.MOV.U32 R8, RZ, RZ, R0 ;  /* 0x000000ffff087224 */ /* 0x000fce00078e0000 */
.L_x_1:
[----:B------:R-:W-:Y:S05]  /*0260*/  BSYNC.RECONVERGENT B0 ;  /* 0x0000000000007941 */ /* 0x000fea0003800200 */
.L_x_0:
[----:B------:R-:W-:Y:S02]  /*0270*/  IMAD.MOV.U32 R11, RZ, RZ, 0x3b33710b ;  /* 0x3b33710bff0b7424 */ /* 0x000fe400078e00ff */
[----:B------:R-:W-:Y:S01]  /*0280*/  FMUL R0, R8, R8 ;  /* 0x0000000808007220 */ /* 0x000fe20000400000 */
[----:B------:R-:W-:Y:S01]  /*0290*/  IMAD.MOV.U32 R4, RZ, RZ, 0x3f6ee581 ;  /* 0x3f6ee581ff047424 */ /* 0x000fe200078e00ff */
[----:B------:R-:W-:Y:S01]  /*02a0*/  ISETP.GE.AND P0, PT, R12, RZ, PT ;  /* 0x000000ff0c00720c */ /* 0x000fe20003f06270 */
[----:B------:R-:W0:Y:S01]  /*02b0*/  LDCU.64 UR6, c[0x0][0x358] ;  /* 0x00006b00ff0677ac */ /* 0x000e220008000a00 */
[----:B------:R-:W-:Y:S01]  /*02c0*/  FFMA R11, R0, R11, -0.015681877732276916504 ;  /* 0xbc807748000b7423 */ /* 0x000fe2000000000b */
[C---:B------:R-:W-:Y:S01]  /*02d0*/  FSETP.NEU.AND P3, PT, |R2|.reuse, |R9|, PT ;  /* 0x400000090200720b */ /* 0x040fe20003f6d200 */
[----:B------:R-:W-:Y:S01]  /*02e0*/  FADD R2, |R2|, |R9| ;  /* 0x4000000902027221 */ /* 0x000fe20000000200 */
[----:B------:R-:W-:Y:S01]  /*02f0*/  FSETP.NEU.AND P1, PT, R3, RZ, PT ;  /* 0x000000ff0300720b */ /* 0x000fe20003f2d000 */
[C---:B------:R-:W-:Y:S01]  /*0300*/  FFMA R11, R0.reuse, R11, 0.042200751602649688721 ;  /* 0x3d2cdab2000b7423 */ /* 0x040fe2000000000b */
[----:B------:R-:W-:Y:S01]  /*0310*/  IMAD.MOV.U32 R3, RZ, RZ, 0x4016cbe4 ;  /* 0x4016cbe4ff037424 */ /* 0x000fe200078e00ff */
[----:B------:R-:W-:Y:S02]  /*0320*/  BSSY.RECONVERGENT B0, `(.L_x_2) ;  /* 0x0000053000007945 */ /* 0x000fe40003800200 */
[----:B------:R-:W-:-:S04]  /*0330*/  FFMA R11, R0, R11, -0.074792981147766113281 ;  /* 0xbd992d10000b7423 */ /* 0x000fc8000000000b */
[----:B------:R-:W-:-:S04]  /*0340*/  FFMA R11, R0, R11, 0.10640415549278259277 ;  /* 0x3dd9ea6c000b7423 */ /* 0x000fc8000000000b */
[----:B------:R-:W-:-:S04]  /*0350*/  FFMA R11, R0, R11, -0.14207722246646881104 ;  /* 0xbe117cb1000b7423 */ /* 0x000fc8000000000b */
[----:B------:R-:W-:-:S04]  /*0360*/  FFMA R11, R0, R11, 0.19993925094604492188 ;  /* 0x3e4cbce0000b7423 */ /* 0x000fc8000000000b */
[----:B------:R-:W-:-:S04]  /*0370*/  FFMA R11, R0, R11, -0.33333197236061096191 ;  /* 0xbeaaaa7d000b7423 */ /* 0x000fc8000000000b */
[----:B------:R-:W-:-:S04]  /*0380*/  FMUL R11, R0, R11 ;  /* 0x0000000b000b7220 */ /* 0x000fc80000400000 */
[----:B------:R-:W-:-:S04]  /*0390*/  FFMA R11, R11, R8, R8 ;  /* 0x000000080b0b7223 */ /* 0x000fc80000000008 */
[C---:B------:R-:W-:Y:S01]  /*03a0*/  FFMA R0, R4.reuse, 1.6832555532455444336, -R11 ;  /* 0x3fd774eb04007823 */ /* 0x040fe2000000080b */
[----:B------:R-:W-:-:S04]  /*03b0*/  FSEL R4, R4, 1.8663789033889770508, P2 ;  /* 0x3feee58104047808 */ /* 0x000fc80001000000 */
[-C--:B------:R-:W-:Y:S02]  /*03c0*/  FSEL R0, R0, R11.reuse, P2 ;  /* 0x0000000b00007208 */ /* 0x080fe40001000000 */
[----:B------:R-:W-:-:S05]  /*03d0*/  FSEL R11, R11, -R11, P2 ;  /* 0x8000000b0b0b7208 */ /* 0x000fca0001000000 */
[----:B------:R-:W-:Y:S01]  /*03e0*/  @!P0 FFMA R0, R4, 1.6832555532455444336, R11 ;  /* 0x3fd774eb04008823 */ /* 0x000fe2000000000b */
[----:B------:R-:W-:Y:S02]  /*03f0*/  @!P3 FSEL R0, R3, 0.78539818525314331055, !P0 ;  /* 0x3f490fdb0300b808 */ /* 0x000fe40004000000 */
[----:B------:R-:W-:Y:S02]  /*0400*/  @!P1 FSEL R0, RZ, 3.1415927410125732422, P0 ;  /* 0x40490fdbff009808 */ /* 0x000fe40000000000 */
[----:B------:R-:W-:Y:S02]  /*0410*/  FSETP.NAN.AND P0, PT, R2, R2, PT ;  /* 0x000000020200720b */ /* 0x000fe40003f08000 */
[----:B------:R-:W-:-:S04]  /*0420*/  LOP3.LUT R9, R0, 0x80000000, R9, 0xb8, !PT ;  /* 0x8000000000097812 */ /* 0x000fc800078eb809 */
[----:B------:R-:W-:-:S05]  /*0430*/  FSEL R9, R2, R9, P0 ;  /* 0x0000000902097208 */ /* 0x000fca0000000000 */
[----:B------:R-:W-:-:S04]  /*0440*/  FADD R12, R9, 0.52359879016876220703 ;  /* 0x3f060a92090c7421 */ /* 0x000fc80000000000 */
[----:B------:R-:W-:-:S04]  /*0450*/  FADD R9, R12, R12 ;  /* 0x0000000c0c097221 */ /* 0x000fc80000000000 */
[C---:B------:R-:W-:Y:S01]  /*0460*/  FMUL R0, R9.reuse, 0.63661974668502807617 ;  /* 0x3f22f98309007820 */ /* 0x040fe20000400000 */
[----:B------:R-:W-:-:S05]  /*0470*/  FSETP.GE.AND P0, PT, |R9|, 105615, PT ;  /* 0x47ce47800900780b */ /* 0x000fca0003f06200 */
[----:B------:R-:W1:Y:S02]  /*0480*/  F2I.NTZ R0, R0 ;  /* 0x0000000000007305 */ /* 0x000e640000203100 */
[----:B-1----:R-:W-:-:S05]  /*0490*/  I2FP.F32.S32 R2, R0 ;  /* 0x0000000000027245 */ /* 0x002fca0000201400 */
[----:B------:R-:W-:-:S04]  /*04a0*/  FFMA R3, R2, -1.5707962512969970703, R9 ;  /* 0xbfc90fda02037823 */ /* 0x000fc80000000009 */
[----:B------:R-:W-:-:S04]  /*04b0*/  FFMA R3, R2, -7.5497894158615963534e-08, R3 ;  /* 0xb3a2216802037823 */ /* 0x000fc80000000003 */
[----:B------:R-:W-:Y:S01]  /*04c0*/  FFMA R3, R2, -5.3903029534742383927e-15, R3 ;  /* 0xa7c234c502037823 */ /* 0x000fe20000000003 */
[----:B0-----:R-:W-:Y:S06]  /*04d0*/  @!P0 BRA `(.L_x_3) ;  /* 0x0000000000dc8947 */ /* 0x001fec0003800000 */
[----:B------:R-:W-:-:S13]  /*04e0*/  FSETP.NEU.AND P0, PT, |R9|, +INF , PT ;  /* 0x7f8000000900780b */ /* 0x000fda0003f0d200 */
[----:B------:R-:W-:Y:S01]  /*04f0*/  @!P0 FMUL R3, RZ, R9 ;  /* 0x00000009ff038220 */ /* 0x000fe20000400000 */
[----:B------:R-:W-:Y:S01]  /*0500*/  @!P0 IMAD.MOV.U32 R0, RZ, RZ, RZ ;  /* 0x000000ffff008224 */ /* 0x000fe200078e00ff */
[----:B------:R-:W-:Y:S06]  /*0510*/  @!P0 BRA `(.L_x_3) ;  /* 0x0000000000cc8947 */ /* 0x000fec0003800000 */
[----:B------:R-:W-:Y:S01]  /*0520*/  IMAD.SHL.U32 R2, R9, 0x100, RZ ;  /* 0x0000010009027824 */ /* 0x000fe200078e00ff */
[----:B------:R-:W0:Y:S01]  /*0530*/  LDCU.64 UR8, c[0x4][URZ] ;  /* 0x01000000ff0877ac */ /* 0x000e220008000a00 */
[----:B------:R-:W-:Y:S02]  /*0540*/  IMAD.MOV.U32 R8, RZ, RZ, RZ ;  /* 0x000000ffff087224 */ /* 0x000fe400078e00ff */
[----:B------:R-:W-:Y:S01]  /*0550*/  IMAD.MOV.U32 R0, RZ, RZ, R1 ;  /* 0x000000ffff007224 */ /* 0x000fe200078e0001 */
[----:B------:R-:W-:Y:S01]  /*0560*/  LOP3.LUT R15, R2, 0x80000000, RZ, 0xfc, !PT ;  /* 0x80000000020f7812 */ /* 0x000fe200078efcff */
[----:B------:R-:W-:Y:S01]  /*0570*/  UMOV UR5, URZ ;  /* 0x000000ff00057c82 */ /* 0x000fe20008000000 */
[----:B------:R-:W-:-:S05]  /*0580*/  UMOV UR4, URZ ;  /* 0x000000ff00047c82 */ /* 0x000fca0008000000 */
.L_x_4:
[----:B0-----:R-:W-:Y:S02]  /*0590*/  IMAD.U32 R10, RZ, RZ, UR8 ;  /* 0x00000008ff0a7e24 */ /* 0x001fe4000f8e00ff */
[----:B------:R-:W-:-:S05]  /*05a0*/  IMAD.U32 R11, RZ, RZ, UR9 ;  /* 0x00000009ff0b7e24 */ /* 0x000fca000f8e00ff */
[----:B------:R-:W2:Y:S01]  /*05b0*/  LDG.E.CONSTANT R2, desc[UR6][R10.64] ;  /* 0x000000060a027981 */ /* 0x000ea2000c1e9900 */
[----:B------:R-:W-:Y:S02]  /*05c0*/  UIADD3 UR8, UP0, UPT, UR8, 0x4, URZ ;  /* 0x0000000408087890 */ /* 0x000fe4000ff1e0ff */
[----:B------:R-:W-:Y:S02]  /*05d0*/  UIADD3 UR4, UPT, UPT, UR4, 0x1, URZ ;  /* 0x0000000104047890 */ /* 0x000fe4000fffe0ff */
[----:B------:R-:W-:Y:S02]  /*05e0*/  UIADD3.X UR9, UPT, UPT, URZ, UR9, URZ, UP0, !UPT ;  /* 0x00000009ff097290 */ /* 0x000fe400087fe4ff */
[----:B------:R-:W-:Y:S01]  /*05f0*/  UISETP.NE.AND UP0, UPT, UR4, 0x6, UPT ;  /* 0x000000060400788c */ /* 0x000fe2000bf05270 */
[----:B--2---:R-:W-:-:S03]  /*0600*/  IMAD.WIDE.U32 R2, R2, R15, RZ ;  /* 0x0000000f02027225 */ /* 0x004fc600078e00ff */
[----:B------:R-:W-:-:S04]  /*0610*/  IADD3 R13, P0, PT, R2, R8, RZ ;  /* 0x00000008020d7210 */ /* 0x000fc80007f1e0ff */
[----:B------:R-:W-:Y:S01]  /*0620*/  IADD3.X R8, PT, PT, R3, UR5, RZ, P0, !PT ;  /* 0x0000000503087c10 */ /* 0x000fe200087fe4ff */
[----:B------:R0:W-:Y:S02]  /*0630*/  STL [R0], R13 ;  /* 0x0000000d00007387 */ /* 0x0001e40000100800 */
[----:B0-----:R-:W-:Y:S01]  /*0640*/  VIADD R0, R0, 0x4 ;  /* 0x0000000400007836 */ /* 0x001fe20000000000 */
[----:B------:R-:W-:Y:S06]  /*0650*/  BRA.U UP0, `(.L_x_4) ;  /* 0xfffffffd00cc7547 */ /* 0x000fec000b83ffff */
[----:B------:R-:W-:Y:S01]  /*0660*/  SHF.R.U32.HI R4, RZ, 0x17, R9 ;  /* 0x00000017ff047819 */ /* 0x000fe20000011609 */
[----:B------:R0:W-:Y:S03]  /*0670*/  STL [R1+0x18], R8 ;  /* 0x0000180801007387 */ /* 0x0001e60000100800 */
[C---:B------:R-:W-:Y:S02]  /*0680*/  LOP3.LUT R0, R4.reuse, 0xe0, RZ, 0xc0, !PT ;  /* 0x000000e004007812 */ /* 0x040fe400078ec0ff */
[----:B------:R-:W-:-:S03]  /*0690*/  LOP3.LUT P0, RZ, R4, 0x1f, RZ, 0xc0, !PT ;  /* 0x0000001f04ff7812 */ /* 0x000fc6000780c0ff */
[----:B------:R-:W-:-:S05]  /*06a0*/  VIADD R0, R0, 0xffffff80 ;  /* 0xffffff8000007836 */ /* 0x000fca0000000000 */
[----:B------:R-:W-:-:S05]  /*06b0*/  SHF.R.U32.HI R0, RZ, 0x5, R0 ;  /* 0x00000005ff007819 */ /* 0x000fca0000011600 */
[----:B------:R-:W-:-:S05]  /*06c0*/  IMAD R13, R0, -0x4, R1 ;  /* 0xfffffffc000d7824 */ /* 0x000fca00078e0201 */
[----:B------:R-:W2:Y:S04]  /*06d0*/  LDL R0, [R13+0x18] ;  /* 0x000018000d007983 */ /* 0x000ea80000100800 */
[----:B------:R-:W2:Y:S04]  /*06e0*/  LDL R3, [R13+0x14] ;  /* 0x000014000d037983 */ /* 0x000ea80000100800 */
[----:B------:R-:W3:Y:S01]  /*06f0*/  @P0 LDL R2, [R13+0x10] ;  /* 0x000010000d020983 */ /* 0x000ee20000100800 */
[----:B------:R-:W-:Y:S01]  /*0700*/  LOP3.LUT R4, R4, 0x1f, RZ, 0xc0, !PT ;  /* 0x0000001f04047812 */ /* 0x000fe200078ec0ff */
[----:B------:R-:W-:Y:S01]  /*0710*/  UMOV UR4, 0x54442d19 ;  /* 0x54442d1900047882 */ /* 0x000fe20000000000 */
[----:B------:R-:W-:-:S02]  /*0720*/  UMOV UR5, 0x3bf921fb ;  /* 0x3bf921fb00057882 */ /* 0x000fc40000000000 */
[-C--:B--2---:R-:W-:Y:S02]  /*0730*/  @P0 SHF.L.W.U32.HI R0, R3, R4.reuse, R0 ;  /* 0x0000000403000219 */ /* 0x084fe40000010e00 */
[----:B---3--:R-:W-:Y:S02]  /*0740*/  @P0 SHF.L.W.U32.HI R3, R2, R4, R3 ;  /* 0x0000000402030219 */ /* 0x008fe40000010e03 */
[----:B------:R-:W-:Y:S02]  /*0750*/  ISETP.GE.AND P0, PT, R9, RZ, PT ;  /* 0x000000ff0900720c */ /* 0x000fe40003f06270 */
[C---:B------:R-:W-:Y:S01]  /*0760*/  SHF.L.W.U32.HI R2, R3.reuse, 0x2, R0 ;  /* 0x0000000203027819 */ /* 0x040fe20000010e00 */
[----:B------:R-:W-:-:S03]  /*0770*/  IMAD.SHL.U32 R3, R3, 0x4, RZ ;  /* 0x0000000403037824 */ /* 0x000fc600078e00ff */
[----:B------:R-:W-:Y:S02]  /*0780*/  SHF.R.S32.HI R4, RZ, 0x1f, R2 ;  /* 0x0000001fff047819 */ /* 0x000fe40000011402 */
[----:B------:R-:W-:Y:S02]  /*0790*/  LOP3.LUT R9, R2, R9, RZ, 0x3c, !PT ;  /* 0x0000000902097212 */ /* 0x000fe400078e3cff */
[C---:B------:R-:W-:Y:S02]  /*07a0*/  LOP3.LUT R10, R4.reuse, R3, RZ, 0x3c, !PT ;  /* 0x00000003040a7212 */ /* 0x040fe400078e3cff */
[----:B------:R-:W-:Y:S02]  /*07b0*/  LOP3.LUT R11, R4, R2, RZ, 0x3c, !PT ;  /* 0x00000002040b7212 */ /* 0x000fe400078e3cff */
[----:B------:R-:W-:Y:S02]  /*07c0*/  SHF.R.U32.HI R3, RZ, 0x1e, R0 ;  /* 0x0000001eff037819 */ /* 0x000fe40000011600 */
[----:B------:R-:W-:-:S02]  /*07d0*/  ISETP.GE.AND P1, PT, R9, RZ, PT ;  /* 0x000000ff0900720c */ /* 0x000fc40003f26270 */
[----:B------:R-:W1:Y:S01]  /*07e0*/  I2F.F64.S64 R10, R10 ;  /* 0x0000000a000a7312 */ /* 0x000e620000301c00 */
[----:B------:R-:W-:-:S05]  /*07f0*/  LEA.HI R0, R2, R3, RZ, 0x1 ;  /* 0x0000000302007211 */ /* 0x000fca00078f08ff */
[----:B------:R-:W-:-:S04]  /*0800*/  IMAD.MOV R2, RZ, RZ, -R0 ;  /* 0x000000ffff027224 */ /* 0x000fc800078e0a00 */
[----:B------:R-:W-:Y:S01]  /*0810*/  @!P0 IMAD.MOV.U32 R0, RZ, RZ, R2 ;  /* 0x000000ffff008224 */ /* 0x000fe200078e0002 */
[----:B-1----:R-:W-:-:S10]  /*0820*/  DMUL R14, R10, UR4 ;  /* 0x000000040a0e7c28 */ /* 0x002fd40008000000 */
[----:B------:R-:W1:Y:S02]  /*0830*/  F2F.F32.F64 R14, R14 ;  /* 0x0000000e000e7310 */ /* 0x000e640000301000 */
[----:B01----:R-:W-:-:S07]  /*0840*/  FSEL R3, -R14, R14, !P1 ;  /* 0x0000000e0e037208 */ /* 0x003fce0004800100 */
.L_x_3:
[----:B------:R-:W-:Y:S05]  /*0850*/  BSYNC.RECONVERGENT B0 ;  /* 0x0000000000007941 */ /* 0x000fea0003800200 */
.L_x_2:
[----:B------:R-:W-:Y:S01]  /*0860*/  FMUL R13, R12, 6 ;  /* 0x40c000000c0d7820 */ /* 0x000fe20000400000 */
[----:B------:R-:W-:Y:S01]  /*0870*/  LOP3.LUT R8, R0, 0x1, RZ, 0xc0, !PT ;  /* 0x0000000100087812 */ /* 0x000fe200078ec0ff */
[----:B------:R-:W-:Y:S02]  /*0880*/  IMAD.MOV.U32 R4, RZ, RZ, 0x37cbac00 ;  /* 0x37cbac00ff047424 */ /* 0x000fe400078e00ff */
[----:B------:R-:W-:Y:S01]  /*0890*/  FMUL R9, R3, R3 ;  /* 0x0000000303097220 */ /* 0x000fe20000400000 */
[----:B------:R-:W-:Y:S01]  /*08a0*/  FMUL R2, R13, 0.63661974668502807617 ;  /* 0x3f22f9830d027820 */ /* 0x000fe20000400000 */
[----:B------:R-:W-:Y:S01]  /*08b0*/  ISETP.NE.U32.AND P0, PT, R8, 0x1, PT ;  /* 0x000000010800780c */ /* 0x000fe20003f05070 */
[----:B------:R-:W-:Y:S02]  /*08c0*/  IMAD.MOV.U32 R8, RZ, RZ, 0x3d2aaabb ;  /* 0x3d2aaabbff087424 */ /* 0x000fe400078e00ff */
[----:B------:R-:W-:Y:S01]  /*08d0*/  FFMA R4, R9, R4, -0.0013887860113754868507 ;  /* 0xbab607ed09047423 */ /* 0x000fe20000000004 */
[----:B------:R-:W-:Y:S01]  /*08e0*/  IMAD.MOV.U32 R10, RZ, RZ, 0x3effffff ;  /* 0x3effffffff0a7424 */ /* 0x000fe200078e00ff */
[----:B------:R-:W-:Y:S01]  /*08f0*/  LOP3.LUT P1, RZ, R0, 0x2, RZ, 0xc0, !PT ;  /* 0x0000000200ff7812 */ /* 0x000fe2000782c0ff */
[----:B------:R-:W0:Y:S01]  /*0900*/  F2I.NTZ R2, R2 ;  /* 0x0000000200027305 */ /* 0x000e220000203100 */
[----:B------:R-:W-:Y:S01]  /*0910*/  FSEL R8, R8, 0.0083327032625675201416, !P0 ;  /* 0x3c0885e408087808 */ /* 0x000fe20004000000 */
[----:B------:R-:W-:Y:S01]  /*0920*/  BSSY.RECONVERGENT B0, `(.L_x_5) ;  /* 0x0000046000007945 */ /* 0x000fe20003800200 */
[----:B------:R-:W-:-:S02]  /*0930*/  FSEL R4, R4, -0.00019574658654164522886, !P0 ;  /* 0xb94d415304047808 */ /* 0x000fc40004000000 */
[----:B------:R-:W-:-:S03]  /*0940*/  FSEL R0, R3, 1, P0 ;  /* 0x3f80000003007808 */ /* 0x000fc60000000000 */
[----:B------:R-:W-:Y:S01]  /*0950*/  FFMA R4, R9, R4, R8 ;  /* 0x0000000409047223 */ /* 0x000fe20000000008 */
[----:B------:R-:W-:Y:S02]  /*0960*/  FSEL R8, -R10, -0.16666662693023681641, !P0 ;  /* 0xbe2aaaa80a087808 */ /* 0x000fe40004000100 */
[----:B------:R-:W-:-:S03]  /*0970*/  FSETP.GE.AND P0, PT, |R13|, 105615, PT ;  /* 0x47ce47800d00780b */ /* 0x000fc60003f06200 */
[C---:B------:R-:W-:Y:S01]  /*0980*/  FFMA R4, R9.reuse, R4, R8 ;  /* 0x0000000409047223 */ /* 0x040fe20000000008 */
[----:B0-----:R-:W-:Y:S01]  /*0990*/  I2FP.F32.S32 R10, R2 ;  /* 0x00000002000a7245 */ /* 0x001fe20000201400 */
[----:B------:R-:W-:-:S04]  /*09a0*/  FFMA R9, R9, R0, RZ ;  /* 0x0000000009097223 */ /* 0x000fc800000000ff */
[----:B------:R-:W-:Y:S01]  /*09b0*/  FFMA R3, R10, -1.5707962512969970703, R13 ;  /* 0xbfc90fda0a037823 */ /* 0x000fe2000000000d */
[----:B------:R-:W-:-:S03]  /*09c0*/  FFMA R9, R9, R4, R0 ;  /* 0x0000000409097223 */ /* 0x000fc60000000000 */
[----:B------:R-:W-:Y:S01]  /*09d0*/  FFMA R3, R10, -7.5497894158615963534e-08, R3 ;  /* 0xb3a221680a037823 */ /* 0x000fe20000000003 */
[----:B------:R-:W-:-:S03]  /*09e0*/  @P1 FADD R9, RZ, -R9 ;  /* 0x80000009ff091221 */ /* 0x000fc60000000000 */
[----:B------:R-:W-:Y:S01]  /*09f0*/  FFMA R3, R10, -5.3903029534742383927e-15, R3 ;  /* 0xa7c234c50a037823 */ /* 0x000fe20000000003 */
[----:B------:R-:W-:Y:S06]  /*0a00*/  @!P0 BRA `(.L_x_6) ;  /* 0x0000000000dc8947 */ /* 0x000fec0003800000 */
        /* <DEDUP_REMOVED lines=11> */
.L_x_7:
        /* <DEDUP_REMOVED lines=44> */
.L_x_6:
[----:B------:R-:W-:Y:S05]  /*0d80*/  BSYNC.RECONVERGENT B0 ;  /* 0x0000000000007941 */ /* 0x000fea0003800200 */
.L_x_5:
[----:B------:R-:W-:Y:S01]  /*0d90*/  VIADD R4, R5, 0xf3000000 ;  /* 0xf300000005047836 */ /* 0x000fe20000000000 */
[----:B------:R0:W1:Y:S01]  /*0da0*/  MUFU.RSQ R0, R5 ;  /* 0x0000000500007308 */ /* 0x0000620000001400 */
[----:B------:R-:W-:Y:S03]  /*0db0*/  BSSY.RECONVERGENT B0, `(.L_x_8) ;  /* 0x000000a000007945 */ /* 0x000fe60003800200 */
[----:B------:R-:W-:-:S13]  /*0dc0*/  ISETP.GT.U32.AND P0, PT, R4, 0x727fffff, PT ;  /* 0x727fffff0400780c */ /* 0x000fda0003f04070 */
[----:B01----:R-:W-:Y:S05]  /*0dd0*/  @!P0 BRA `(.L_x_9) ;  /* 0x00000000000c8947 */ /* 0x003fea0003800000 */
[----:B------:R-:W-:-:S07]  /*0de0*/  MOV R12, 0xe00 ;  /* 0x00000e00000c7802 */ /* 0x000fce0000000f00 */
[----:B------:R-:W-:Y:S05]  /*0df0*/  CALL.REL.NOINC `($__internal_0_$__cuda_sm20_sqrt_rn_f32_slowpath) ;  /* 0x0000000000e47944 */ /* 0x000fea0003c00000 */
[----:B------:R-:W-:Y:S05]  /*0e00*/  BRA `(.L_x_10) ;  /* 0x0000000000107947 */ /* 0x000fea0003800000 */
.L_x_9:
[----:B------:R-:W-:Y:S01]  /*0e10*/  FMUL.FTZ R8, R5, R0 ;  /* 0x0000000005087220 */ /* 0x000fe20000410000 */
[----:B------:R-:W-:-:S03]  /*0e20*/  FMUL.FTZ R0, R0, 0.5 ;  /* 0x3f00000000007820 */ /* 0x000fc60000410000 */
[----:B------:R-:W-:-:S04]  /*0e30*/  FFMA R5, -R8, R8, R5 ;  /* 0x0000000808057223 */ /* 0x000fc80000000105 */
[----:B------:R-:W-:-:S07]  /*0e40*/  FFMA R8, R5, R0, R8 ;  /* 0x0000000005087223 */ /* 0x000fce0000000008 */
.L_x_10:
[----:B------:R-:W-:Y:S05]  /*0e50*/  BSYNC.RECONVERGENT B0 ;  /* 0x0000000000007941 */ /* 0x000fea0003800200 */
.L_x_8:
[----:B------:R-:W-:Y:S02]  /*0e60*/  IMAD.MOV.U32 R0, RZ, RZ, 0x37cbac00 ;  /* 0x37cbac00ff007424 */ /* 0x000fe400078e00ff */
[----:B------:R-:W-:Y:S01]  /*0e70*/  FMUL R5, R3, R3 ;  /* 0x0000000303057220 */ /* 0x000fe20000400000 */
[C---:B------:R-:W-:Y:S01]  /*0e80*/  LOP3.LUT R4, R2.reuse, 0x1, RZ, 0xc0, !PT ;  /* 0x0000000102047812 */ /* 0x040fe200078ec0ff */
[----:B------:R-:W-:Y:S01]  /*0e90*/  IMAD.MOV.U32 R11, RZ, RZ, 0x3effffff ;  /* 0x3effffffff0b7424 */ /* 0x000fe200078e00ff */
[----:B------:R-:W-:Y:S01]  /*0ea0*/  LOP3.LUT P1, RZ, R2, 0x2, RZ, 0xc0, !PT ;  /* 0x0000000202ff7812 */ /* 0x000fe2000782c0ff */
[----:B------:R-:W-:Y:S01]  /*0eb0*/  FFMA R0, R5, R0, -0.0013887860113754868507 ;  /* 0xbab607ed05007423 */ /* 0x000fe20000000000 */
[----:B------:R-:W-:Y:S01]  /*0ec0*/  ISETP.NE.U32.AND P0, PT, R4, 0x1, PT ;  /* 0x000000010400780c */ /* 0x000fe20003f05070 */
[----:B------:R-:W0:Y:S01]  /*0ed0*/  LDCU UR4, c[0x0][0x388] ;  /* 0x00007100ff0477ac */ /* 0x000e220008000800 */
[----:B------:R-:W-:Y:S01]  /*0ee0*/  MOV R4, 0x3d2aaabb ;  /* 0x3d2aaabb00047802 */ /* 0x000fe20000000f00 */
[----:B------:R-:W-:Y:S01]  /*0ef0*/  BSSY.RECONVERGENT B0, `(.L_x_11) ;  /* 0x000001f000007945 */ /* 0x000fe20003800200 */
[----:B------:R-:W-:-:S02]  /*0f00*/  FSEL R0, R0, -0.00019574658654164522886, !P0 ;  /* 0xb94d415300007808 */ /* 0x000fc40004000000 */
[----:B------:R-:W-:Y:S02]  /*0f10*/  FSEL R4, R4, 0.0083327032625675201416, !P0 ;  /* 0x3c0885e404047808 */ /* 0x000fe40004000000 */
[----:B------:R-:W-:Y:S02]  /*0f20*/  FSEL R11, -R11, -0.16666662693023681641, !P0 ;  /* 0xbe2aaaa80b0b7808 */ /* 0x000fe40004000100 */
[----:B------:R-:W-:Y:S01]  /*0f30*/  PRMT R10, RZ, 0x7610, R10 ;  /* 0x00007610ff0a7816 */ /* 0x000fe2000000000a */
[----:B------:R-:W-:Y:S01]  /*0f40*/  FFMA R4, R5, R0, R4 ;  /* 0x0000000005047223 */ /* 0x000fe20000000004 */
[----:B------:R-:W-:-:S03]  /*0f50*/  FSEL R0, R3, 1, P0 ;  /* 0x3f80000003007808 */ /* 0x000fc60000000000 */
[C-C-:B------:R-:W-:Y:S01]  /*0f60*/  FFMA R4, R5.reuse, R4, R11.reuse ;  /* 0x0000000405047223 */ /* 0x140fe2000000000b */
[----:B------:R-:W-:Y:S01]  /*0f70*/  PRMT R11, RZ, 0x7610, R11 ;  /* 0x00007610ff0b7816 */ /* 0x000fe2000000000b */
[----:B------:R-:W-:-:S04]  /*0f80*/  FFMA R5, R5, R0, RZ ;  /* 0x0000000005057223 */ /* 0x000fc800000000ff */
[----:B------:R-:W-:Y:S02]  /*0f90*/  FFMA R0, R5, R4, R0 ;  /* 0x0000000405007223 */ /* 0x000fe40000000000 */
[----:B------:R-:W-:Y:S02]  /*0fa0*/  F2F.F64.F32 R4, R8 ;  /* 0x0000000800047310 */ /* 0x000fe40000201800 */
[----:B------:R-:W-:-:S04]  /*0fb0*/  @P1 FADD R0, RZ, -R0 ;  /* 0x80000000ff001221 */ /* 0x000fc80000000000 */
[----:B------:R-:W-:-:S04]  /*0fc0*/  FFMA R0, R0, 0.25, R9 ;  /* 0x3e80000000007823 */ /* 0x000fc80000000009 */
[----:B0-----:R-:W-:Y:S01]  /*0fd0*/  FMUL R9, |R0|, UR4 ;  /* 0x0000000400097c20 */ /* 0x001fe20008400200 */
[----:B------:R-:W-:-:S03]  /*0fe0*/  IMAD.MOV.U32 R0, RZ, RZ, 0xff ;  /* 0x000000ffff007424 */ /* 0x000fc600078e00ff */
[----:B------:R-:W0:Y:S01]  /*0ff0*/  F2F.F64.F32 R2, R9 ;  /* 0x0000000900027310 */ /* 0x000e220000201800 */
[----:B------:R-:W-:Y:S01]  /*1000*/  FSETP.LT.AND P1, PT, R8, R9, PT ;  /* 0x000000090800720b */ /* 0x000fe20003f21000 */
[----:B0-----:R-:W-:-:S08]  /*1010*/  DMUL R2, R2, 0.5 ;  /* 0x3fe0000002027828 */ /* 0x001fd00000000000 */
[----:B------:R-:W-:-:S14]  /*1020*/  DSETP.GEU.AND P0, PT, R2, R4, PT ;  /* 0x000000040200722a */ /* 0x000fdc0003f0e000 */
[----:B------:R-:W-:Y:S05]  /*1030*/  @!P0 BRA P1, `(.L_x_12) ;  /* 0x0000000000288947 */ /* 0x000fea0000800000 */
[----:B------:R-:W-:Y:S01]  /*1040*/  DSETP.GT.AND P0, PT, R2, R4, PT ;  /* 0x000000040200722a */ /* 0x000fe20003f04000 */
[----:B------:R-:W-:Y:S01]  /*1050*/  IMAD.MOV.U32 R11, RZ, RZ, 0xff ;  /* 0x000000ffff0b7424 */ /* 0x000fe200078e00ff */
[----:B------:R-:W-:Y:S01]  /*1060*/  PRMT R0, RZ, 0x7610, R0 ;  /* 0x00007610ff007816 */ /* 0x000fe20000000000 */
[----:B------:R-:W-:Y:S01]  /*1070*/  IMAD.MOV.U32 R2, RZ, RZ, 0xff ;  /* 0x000000ffff027424 */ /* 0x000fe200078e00ff */
[----:B------:R-:W-:Y:S01]  /*1080*/  PRMT R10, RZ, 0x7610, R10 ;  /* 0x00007610ff0a7816 */ /* 0x000fe2000000000a */
[----:B------:R-:W-:Y:S02]  /*1090*/  IMAD.MOV.U32 R3, RZ, RZ, 0x80 ;  /* 0x00000080ff037424 */ /* 0x000fe400078e00ff */
[----:B------:R-:W-:-:S07]  /*10a0*/  IMAD.MOV.U32 R4, RZ, RZ, 0x80 ;  /* 0x00000080ff047424 */ /* 0x000fce00078e00ff */
[----:B------:R-:W-:Y:S02]  /*10b0*/  @P0 PRMT R0, R2, 0x7610, R0 ;  /* 0x0000761002000816 */ /* 0x000fe40000000000 */
[----:B------:R-:W-:Y:S02]  /*10c0*/  @P0 PRMT R10, R3, 0x7610, R10 ;  /* 0x00007610030a0816 */ /* 0x000fe4000000000a */
[----:B------:R-:W-:-:S07]  /*10d0*/  @P0 PRMT R11, R4, 0x7610, R11 ;  /* 0x00007610040b0816 */ /* 0x000fce000000000b */
.L_x_12:
[----:B------:R-:W-:Y:S05]  /*10e0*/  BSYNC.RECONVERGENT B0 ;  /* 0x0000000000007941 */ /* 0x000fea0003800200 */
.L_x_11:
[----:B------:R-:W-:Y:S01]  /*10f0*/  UMOV UR4, 0x3340 ;  /* 0x0000334000047882 */ /* 0x000fe20000000000 */
[----:B------:R-:W-:Y:S01]  /*1100*/  LOP3.LUT R0, R0, 0xffff, RZ, 0xc0, !PT ;  /* 0x0000ffff00007812 */ /* 0x000fe200078ec0ff */
[----:B------:R-:W-:Y:S01]  /*1110*/  IMAD.U32 R3, RZ, RZ, UR4 ;  /* 0x00000004ff037e24 */ /* 0x000fe2000f8e00ff */
[----:B------:R-:W-:Y:S02]  /*1120*/  LOP3.LUT R11, R11, 0xffff, RZ, 0xc0, !PT ;  /* 0x0000ffff0b0b7812 */ /* 0x000fe400078ec0ff */
[----:B------:R-:W-:Y:S02]  /*1130*/  LOP3.LUT R10, R10, 0xffff, RZ, 0xc0, !PT ;  /* 0x0000ffff0a0a7812 */ /* 0x000fe400078ec0ff */
[----:B------:R-:W-:Y:S02]  /*1140*/  PRMT R0, R11, 0x3340, R0 ;  /* 0x000033400b007816 */ /* 0x000fe40000000000 */
[----:B------:R-:W-:-:S04]  /*1150*/  PRMT R3, R10, R3, 0xffff ;  /* 0x0000ffff0a037416 */ /* 0x000fc80000000003 */
[----:B------:R-:W-:-:S05]  /*1160*/  PRMT R3, R0, 0x5410, R3 ;  /* 0x0000541000037816 */ /* 0x000fca0000000003 */
[----:B------:R-:W-:Y:S01]  /*1170*/  STG.E desc[UR6][R6.64], R3 ;  /* 0x0000000306007986 */ /* 0x000fe2000c101906 */
[----:B------:R-:W-:Y:S05]  /*1180*/  EXIT ;  /* 0x000000000000794d */ /* 0x000fea0003800000 */
        .weak           $__internal_0_$__cuda_sm20_sqrt_rn_f32_slowpath
        .type           $__internal_0_$__cuda_sm20_sqrt_rn_f32_slowpath,@function
        .size           $__internal_0_$__cuda_sm20_sqrt_rn_f32_slowpath,($__internal_1_$__cuda_sm3x_div_rn_noftz_f32_slowpath - $__internal_0_$__cuda_sm20_sqrt_rn_f32_slowpath)
$__internal_0_$__cuda_sm20_sqrt_rn_f32_slowpath:
[----:B------:R-:W-:-:S13]  /*1190*/  LOP3.LUT P0, RZ, R5, 0x7fffffff, RZ, 0xc0, !PT ;  /* 0x7fffffff05ff7812 */ /* 0x000fda000780c0ff */
[----:B------:R-:W-:Y:S05]  /*11a0*/  @!P0 BRA `(.L_x_13) ;  /* 0x0000000000448947 */ /* 0x000fea0003800000 */
[----:B------:R-:W-:Y:S01]  /*11b0*/  FSETP.GEU.FTZ.AND P0, PT, R5, RZ, PT ;  /* 0x000000ff0500720b */ /* 0x000fe20003f1e000 */
[----:B------:R-:W-:-:S12]  /*11c0*/  IMAD.MOV.U32 R0, RZ, RZ, R5 ;  /* 0x000000ffff007224 */ /* 0x000fd800078e0005 */
[----:B------:R-:W-:Y:S01]  /*11d0*/  @!P0 IMAD.MOV.U32 R5, RZ, RZ, 0x7fffffff ;  /* 0x7fffffffff058424 */ /* 0x000fe200078e00ff */
[----:B------:R-:W-:Y:S06]  /*11e0*/  @!P0 BRA `(.L_x_13) ;  /* 0x0000000000348947 */ /* 0x000fec0003800000 */
[----:B------:R-:W-:-:S13]  /*11f0*/  FSETP.GTU.FTZ.AND P0, PT, |R0|, +INF , PT ;  /* 0x7f8000000000780b */ /* 0x000fda0003f1c200 */
[----:B------:R-:W-:Y:S01]  /*1200*/  @P0 FADD.FTZ R5, R0, 1 ;  /* 0x3f80000000050421 */ /* 0x000fe20000010000 */
[----:B------:R-:W-:Y:S06]  /*1210*/  @P0 BRA `(.L_x_13) ;  /* 0x0000000000280947 */ /* 0x000fec0003800000 */
[----:B------:R-:W-:-:S13]  /*1220*/  FSETP.NEU.FTZ.AND P0, PT, |R0|, +INF , PT ;  /* 0x7f8000000000780b */ /* 0x000fda0003f1d200 */
[----:B------:R-:W-:-:S04]  /*1230*/  @P0 FFMA R4, R0, 1.84467440737095516160e+19, RZ ;  /* 0x5f80000000040823 */ /* 0x000fc800000000ff */
[----:B------:R-:W0:Y:S02]  /*1240*/  @P0 MUFU.RSQ R5, R4 ;  /* 0x0000000400050308 */ /* 0x000e240000001400 */
[----:B0-----:R-:W-:Y:S01]  /*1250*/  @P0 FMUL.FTZ R11, R4, R5 ;  /* 0x00000005040b0220 */ /* 0x001fe20000410000 */
[----:B------:R-:W-:Y:S01]  /*1260*/  @P0 FMUL.FTZ R10, R5, 0.5 ;  /* 0x3f000000050a0820 */ /* 0x000fe20000410000 */
[----:B------:R-:W-:Y:S02]  /*1270*/  @!P0 IMAD.MOV.U32 R5, RZ, RZ, R0 ;  /* 0x000000ffff058224 */ /* 0x000fe400078e0000 */
[----:B------:R-:W-:-:S04]  /*1280*/  @P0 FADD.FTZ R8, -R11, -RZ ;  /* 0x800000ff0b080221 */ /* 0x000fc80000010100 */
[----:B------:R-:W-:-:S04]  /*1290*/  @P0 FFMA R8, R11, R8, R4 ;  /* 0x000000080b080223 */ /* 0x000fc80000000004 */
[----:B------:R-:W-:-:S04]  /*12a0*/  @P0 FFMA R8, R8, R10, R11 ;  /* 0x0000000a08080223 */ /* 0x000fc8000000000b */
[----:B------:R-:W-:-:S07]  /*12b0*/  @P0 FMUL.FTZ R5, R8, 2.3283064365386962891e-10 ;  /* 0x2f80000008050820 */ /* 0x000fce0000410000 */
.L_x_13:
[----:B------:R-:W-:Y:S02]  /*12c0*/  IMAD.MOV.U32 R8, RZ, RZ, R5 ;  /* 0x000000ffff087224 */ /* 0x000fe400078e0005 */
[----:B------:R-:W-:Y:S02]  /*12d0*/  IMAD.MOV.U32 R4, RZ, RZ, R12 ;  /* 0x000000ffff047224 */ /* 0x000fe400078e000c */
[----:B------:R-:W-:-:S04]  /*12e0*/  IMAD.MOV.U32 R5, RZ, RZ, 0x0 ;  /* 0x00000000ff057424 */ /* 0x000fc800078e00ff */
[----:B------:R-:W-:Y:S05]  /*12f0*/  RET.REL.NODEC R4 `(_Z13clover_kernelP6uchar4fm4dim3) ;  /* 0xffffffec04407950 */ /* 0x000fea0003c3ffff */
        .weak           $__internal_1_$__cuda_sm3x_div_rn_noftz_f32_slowpath
        .type           $__internal_1_$__cuda_sm3x_div_rn_noftz_f32_slowpath,@function
        .size           $__internal_1_$__cuda_sm3x_div_rn_noftz_f32_slowpath,(.L_x_27 - $__internal_1_$__cuda_sm3x_div_rn_noftz_f32_slowpath)
$__internal_1_$__cuda_sm3x_div_rn_noftz_f32_slowpath:
[----:B------:R-:W-:Y:S01]  /*1300*/  SHF.R.U32.HI R10, RZ, 0x17, R3 ;  /* 0x00000017ff0a7819 */ /* 0x000fe20000011603 */
[----:B------:R-:W-:Y:S01]  /*1310*/  BSSY.RECONVERGENT B1, `(.L_x_14) ;  /* 0x0000064000017945 */ /* 0x000fe20003800200 */
[--C-:B------:R-:W-:Y:S01]  /*1320*/  SHF.R.U32.HI R8, RZ, 0x17, R0.reuse ;  /* 0x00000017ff087819 */ /* 0x100fe20000011600 */
[----:B------:R-:W-:Y:S01]  /*1330*/  IMAD.MOV.U32 R13, RZ, RZ, R0 ;  /* 0x000000ffff0d7224 */ /* 0x000fe200078e0000 */
[----:B------:R-:W-:Y:S02]  /*1340*/  LOP3.LUT R10, R10, 0xff, RZ, 0xc0, !PT ;  /* 0x000000ff0a0a7812 */ /* 0x000fe400078ec0ff */
[----:B------:R-:W-:Y:S02]  /*1350*/  LOP3.LUT R11, R8, 0xff, RZ, 0xc0, !PT ;  /* 0x000000ff080b7812 */ /* 0x000fe400078ec0ff */
[----:B------:R-:W-:Y:S01]  /*1360*/  MOV R14, R3 ;  /* 0x00000003000e7202 */ /* 0x000fe20000000f00 */
[----:B------:R-:W-:Y:S02]  /*1370*/  VIADD R16, R10, 0xffffffff ;  /* 0xffffffff0a107836 */ /* 0x000fe40000000000 */
[----:B------:R-:W-:-:S03]  /*1380*/  VIADD R15, R11, 0xffffffff ;  /* 0xffffffff0b0f7836 */ /* 0x000fc60000000000 */
[----:B------:R-:W-:-:S04]  /*1390*/  ISETP.GT.U32.AND P0, PT, R16, 0xfd, PT ;  /* 0x000000fd1000780c */ /* 0x000fc80003f04070 */
[----:B------:R-:W-:-:S13]  /*13a0*/  ISETP.GT.U32.OR P0, PT, R15, 0xfd, P0 ;  /* 0x000000fd0f00780c */ /* 0x000fda0000704470 */
[----:B------:R-:W-:Y:S01]  /*13b0*/  @!P0 IMAD.MOV.U32 R8, RZ, RZ, RZ ;  /* 0x000000ffff088224 */ /* 0x000fe200078e00ff */
[----:B------:R-:W-:Y:S06]  /*13c0*/  @!P0 BRA `(.L_x_15) ;  /* 0x00000000005c8947 */ /* 0x000fec0003800000 */
[----:B------:R-:W-:Y:S02]  /*13d0*/  FSETP.GTU.FTZ.AND P1, PT, |R3|, +INF , PT ;  /* 0x7f8000000300780b */ /* 0x000fe40003f3c200 */
[----:B------:R-:W-:-:S04]  /*13e0*/  FSETP.GTU.FTZ.AND P0, PT, |R0|, +INF , PT ;  /* 0x7f8000000000780b */ /* 0x000fc80003f1c200 */
[----:B------:R-:W-:-:S13]  /*13f0*/  PLOP3.LUT P0, PT, P0, P1, PT, 0xf8, 0x8f ;  /* 0x00000000008f781c */ /* 0x000fda0000703f70 */
[----:B------:R-:W-:Y:S05]  /*1400*/  @P0 BRA `(.L_x_16) ;  /* 0x00000004004c0947 */ /* 0x000fea0003800000 */
[----:B------:R-:W-:-:S13]  /*1410*/  LOP3.LUT P0, RZ, R14, 0x7fffffff, R13, 0xc8, !PT ;  /* 0x7fffffff0eff7812 */ /* 0x000fda000780c80d */
[----:B------:R-:W-:Y:S05]  /*1420*/  @!P0 BRA `(.L_x_17) ;  /* 0x00000004003c8947 */ /* 0x000fea0003800000 */
[C---:B------:R-:W-:Y:S02]  /*1430*/  FSETP.NEU.FTZ.AND P3, PT, |R0|.reuse, +INF , PT ;  /* 0x7f8000000000780b */ /* 0x040fe40003f7d200 */
[----:B------:R-:W-:Y:S02]  /*1440*/  FSETP.NEU.FTZ.AND P1, PT, |R3|, +INF , PT ;  /* 0x7f8000000300780b */ /* 0x000fe40003f3d200 */
[----:B------:R-:W-:-:S11]  /*1450*/  FSETP.NEU.FTZ.AND P0, PT, |R0|, +INF , PT ;  /* 0x7f8000000000780b */ /* 0x000fd60003f1d200 */
[----:B------:R-:W-:Y:S05]  /*1460*/  @!P1 BRA !P3, `(.L_x_17) ;  /* 0x00000004002c9947 */ /* 0x000fea0005800000 */
[----:B------:R-:W-:-:S04]  /*1470*/  LOP3.LUT P3, RZ, R13, 0x7fffffff, RZ, 0xc0, !PT ;  /* 0x7fffffff0dff7812 */ /* 0x000fc8000786c0ff */
[----:B------:R-:W-:-:S13]  /*1480*/  PLOP3.LUT P1, PT, P1, P3, PT, 0x2f, 0xf2 ;  /* 0x0000000000f2781c */ /* 0x000fda0000f26577 */
[----:B------:R-:W-:Y:S05]  /*1490*/  @P1 BRA `(.L_x_18) ;  /* 0x0000000400181947 */ /* 0x000fea0003800000 */
[----:B------:R-:W-:-:S04]  /*14a0*/  LOP3.LUT P1, RZ, R14, 0x7fffffff, RZ, 0xc0, !PT ;  /* 0x7fffffff0eff7812 */ /* 0x000fc8000782c0ff */
[----:B------:R-:W-:-:S13]  /*14b0*/  PLOP3.LUT P0, PT, P0, P1, PT, 0x2f, 0xf2 ;  /* 0x0000000000f2781c */ /* 0x000fda0000702577 */
[----:B------:R-:W-:Y:S05]  /*14c0*/  @P0 BRA `(.L_x_19) ;  /* 0x0000000400000947 */ /* 0x000fea0003800000 */
[----:B------:R-:W-:Y:S02]  /*14d0*/  ISETP.GE.AND P0, PT, R15, RZ, PT ;  /* 0x000000ff0f00720c */ /* 0x000fe40003f06270 */
[----:B------:R-:W-:-:S11]  /*14e0*/  ISETP.GE.AND P1, PT, R16, RZ, PT ;  /* 0x000000ff1000720c */ /* 0x000fd60003f26270 */
[----:B------:R-:W-:Y:S02]  /*14f0*/  @P0 IMAD.MOV.U32 R8, RZ, RZ, RZ ;  /* 0x000000ffff080224 */ /* 0x000fe400078e00ff */
[----:B------:R-:W-:Y:S01]  /*1500*/  @!P0 FFMA R13, R0, 1.84467440737095516160e+19, RZ ;  /* 0x5f800000000d8823 */ /* 0x000fe200000000ff */
[----:B------:R-:W-:Y:S02]  /*1510*/  @!P0 IMAD.MOV.U32 R8, RZ, RZ, -0x40 ;  /* 0xffffffc0ff088424 */ /* 0x000fe400078e00ff */
[----:B------:R-:W-:Y:S02]  /*1520*/  @!P1 FFMA R14, R3, 1.84467440737095516160e+19, RZ ;  /* 0x5f800000030e9823 */ /* 0x000fe400000000ff */
[----:B------:R-:W-:-:S07]  /*1530*/  @!P1 VIADD R8, R8, 0x40 ;  /* 0x0000004008089836 */ /* 0x000fce0000000000 */
.L_x_15:
[----:B------:R-:W-:Y:S01]  /*1540*/  LEA R15, R10, 0xc0800000, 0x17 ;  /* 0xc08000000a0f7811 */ /* 0x000fe200078eb8ff */
[----:B------:R-:W-:Y:S01]  /*1550*/  VIADD R11, R11, 0xffffff81 ;  /* 0xffffff810b0b7836 */ /* 0x000fe20000000000 */
[----:B------:R-:W-:Y:S03]  /*1560*/  BSSY.RECONVERGENT B2, `(.L_x_20) ;  /* 0x0000035000027945 */ /* 0x000fe60003800200 */
[----:B------:R-:W-:Y:S02]  /*1570*/  IMAD.IADD R15, R14, 0x1, -R15 ;  /* 0x000000010e0f7824 */ /* 0x000fe400078e0a0f */
[C---:B------:R-:W-:Y:S01]  /*1580*/  IMAD R0, R11.reuse, -0x800000, R13 ;  /* 0xff8000000b007824 */ /* 0x040fe200078e020d */
[----:B------:R-:W-:Y:S01]  /*1590*/  IADD3 R11, PT, PT, R11, 0x7f, -R10 ;  /* 0x0000007f0b0b7810 */ /* 0x000fe20007ffe80a */
[----:B------:R-:W0:Y:S01]  /*15a0*/  MUFU.RCP R14, R15 ;  /* 0x0000000f000e7308 */ /* 0x000e220000001000 */
[----:B------:R-:W-:-:S03]  /*15b0*/  FADD.FTZ R17, -R15, -RZ ;  /* 0x800000ff0f117221 */ /* 0x000fc60000010100 */
[----:B------:R-:W-:Y:S02]  /*15c0*/  IMAD.IADD R11, R11, 0x1, R8 ;  /* 0x000000010b0b7824 */ /* 0x000fe400078e0208 */
[----:B0-----:R-:W-:-:S04]  /*15d0*/  FFMA R19, R14, R17, 1 ;  /* 0x3f8000000e137423 */ /* 0x001fc80000000011 */
[----:B------:R-:W-:-:S04]  /*15e0*/  FFMA R16, R14, R19, R14 ;  /* 0x000000130e107223 */ /* 0x000fc8000000000e */
[----:B------:R-:W-:-:S04]  /*15f0*/  FFMA R13, R0, R16, RZ ;  /* 0x00000010000d7223 */ /* 0x000fc800000000ff */
[----:B------:R-:W-:-:S04]  /*1600*/  FFMA R14, R17, R13, R0 ;  /* 0x0000000d110e7223 */ /* 0x000fc80000000000 */
[----:B------:R-:W-:-:S04]  /*1610*/  FFMA R13, R16, R14, R13 ;  /* 0x0000000e100d7223 */ /* 0x000fc8000000000d */
[----:B------:R-:W-:-:S04]  /*1620*/  FFMA R14, R17, R13, R0 ;  /* 0x0000000d110e7223 */ /* 0x000fc80000000000 */
[----:B------:R-:W-:-:S05]  /*1630*/  FFMA R0, R16, R14, R13 ;  /* 0x0000000e10007223 */ /* 0x000fca000000000d */
[----:B------:R-:W-:-:S04]  /*1640*/  SHF.R.U32.HI R10, RZ, 0x17, R0 ;  /* 0x00000017ff0a7819 */ /* 0x000fc80000011600 */
[----:B------:R-:W-:-:S05]  /*1650*/  LOP3.LUT R10, R10, 0xff, RZ, 0xc0, !PT ;  /* 0x000000ff0a0a7812 */ /* 0x000fca00078ec0ff */
[----:B------:R-:W-:-:S04]  /*1660*/  IMAD.IADD R15, R10, 0x1, R11 ;  /* 0x000000010a0f7824 */ /* 0x000fc800078e020b */
[----:B------:R-:W-:-:S05]  /*1670*/  VIADD R8, R15, 0xffffffff ;  /* 0xffffffff0f087836 */ /* 0x000fca0000000000 */
[----:B------:R-:W-:-:S13]  /*1680*/  ISETP.GE.U32.AND P0, PT, R8, 0xfe, PT ;  /* 0x000000fe0800780c */ /* 0x000fda0003f06070 */
[----:B------:R-:W-:Y:S05]  /*1690*/  @!P0 BRA `(.L_x_21) ;  /* 0x0000000000808947 */ /* 0x000fea0003800000 */
[----:B------:R-:W-:-:S13]  /*16a0*/  ISETP.GT.AND P0, PT, R15, 0xfe, PT ;  /* 0x000000fe0f00780c */ /* 0x000fda0003f04270 */
[----:B------:R-:W-:Y:S05]  /*16b0*/  @P0 BRA `(.L_x_22) ;  /* 0x00000000006c0947 */ /* 0x000fea0003800000 */
[----:B------:R-:W-:-:S13]  /*16c0*/  ISETP.GE.AND P0, PT, R15, 0x1, PT ;  /* 0x000000010f00780c */ /* 0x000fda0003f06270 */
[----:B------:R-:W-:Y:S05]  /*16d0*/  @P0 BRA `(.L_x_23) ;  /* 0x0000000000740947 */ /* 0x000fea0003800000 */
[----:B------:R-:W-:Y:S02]  /*16e0*/  ISETP.GE.AND P0, PT, R15, -0x18, PT ;  /* 0xffffffe80f00780c */ /* 0x000fe40003f06270 */
[----:B------:R-:W-:-:S11]  /*16f0*/  LOP3.LUT R0, R0, 0x80000000, RZ, 0xc0, !PT ;  /* 0x8000000000007812 */ /* 0x000fd600078ec0ff */
[----:B------:R-:W-:Y:S05]  /*1700*/  @!P0 BRA `(.L_x_23) ;  /* 0x0000000000688947 */ /* 0x000fea0003800000 */
[CCC-:B------:R-:W-:Y:S01]  /*1710*/  FFMA.RZ R8, R16.reuse, R14.reuse, R13.reuse ;  /* 0x0000000e10087223 */ /* 0x1c0fe2000000c00d */
[-CC-:B------:R-:W-:Y:S01]  /*1720*/  FFMA.RM R11, R16, R14.reuse, R13.reuse ;  /* 0x0000000e100b7223 */ /* 0x180fe2000000400d */
[C---:B------:R-:W-:Y:S02]  /*1730*/  ISETP.NE.AND P3, PT, R15.reuse, RZ, PT ;  /* 0x000000ff0f00720c */ /* 0x040fe40003f65270 */
[C---:B------:R-:W-:Y:S02]  /*1740*/  ISETP.NE.AND P1, PT, R15.reuse, RZ, PT ;  /* 0x000000ff0f00720c */ /* 0x040fe40003f25270 */
[----:B------:R-:W-:Y:S01]  /*1750*/  LOP3.LUT R10, R8, 0x7fffff, RZ, 0xc0, !PT ;  /* 0x007fffff080a7812 */ /* 0x000fe200078ec0ff */
[----:B------:R-:W-:Y:S01]  /*1760*/  FFMA.RP R8, R16, R14, R13 ;  /* 0x0000000e10087223 */ /* 0x000fe2000000800d */
[----:B------:R-:W-:Y:S02]  /*1770*/  VIADD R13, R15, 0x20 ;  /* 0x000000200f0d7836 */ /* 0x000fe40000000000 */
[----:B------:R-:W-:Y:S01]  /*1780*/  LOP3.LUT R10, R10, 0x800000, RZ, 0xfc, !PT ;  /* 0x008000000a0a7812 */ /* 0x000fe200078efcff */
[----:B------:R-:W-:Y:S01]  /*1790*/  IMAD.MOV R14, RZ, RZ, -R15 ;  /* 0x000000ffff0e7224 */ /* 0x000fe200078e0a0f */
[----:B------:R-:W-:-:S02]  /*17a0*/  FSETP.NEU.FTZ.AND P0, PT, R8, R11, PT ;  /* 0x0000000b0800720b */ /* 0x000fc40003f1d000 */
[----:B------:R-:W-:Y:S02]  /*17b0*/  SHF.L.U32 R13, R10, R13, RZ ;  /* 0x0000000d0a0d7219 */ /* 0x000fe400000006ff */
[----:B------:R-:W-:Y:S02]  /*17c0*/  SEL R11, R14, RZ, P3 ;  /* 0x000000ff0e0b7207 */ /* 0x000fe40001800000 */
[----:B------:R-:W-:Y:S02]  /*17d0*/  ISETP.NE.AND P1, PT, R13, RZ, P1 ;  /* 0x000000ff0d00720c */ /* 0x000fe40000f25270 */
[----:B------:R-:W-:Y:S02]  /*17e0*/  SHF.R.U32.HI R11, RZ, R11, R10 ;  /* 0x0000000bff0b7219 */ /* 0x000fe4000001160a */
[----:B------:R-:W-:Y:S02]  /*17f0*/  PLOP3.LUT P0, PT, P0, P1, PT, 0xf8, 0x8f ;  /* 0x00000000008f781c */ /* 0x000fe40000703f70 */
[----:B------:R-:W-:-:S02]  /*1800*/  SHF.R.U32.HI R13, RZ, 0x1, R11 ;  /* 0x00000001ff0d7819 */ /* 0x000fc4000001160b */
[----:B------:R-:W-:-:S04]  /*1810*/  SEL R8, RZ, 0x1, !P0 ;  /* 0x00000001ff087807 */ /* 0x000fc80004000000 */
[----:B------:R-:W-:-:S04]  /*1820*/  LOP3.LUT R8, R8, 0x1, R13, 0xf8, !PT ;  /* 0x0000000108087812 */ /* 0x000fc800078ef80d */
[----:B------:R-:W-:-:S05]  /*1830*/  LOP3.LUT R8, R8, R11, RZ, 0xc0, !PT ;  /* 0x0000000b08087212 */ /* 0x000fca00078ec0ff */
[----:B------:R-:W-:-:S05]  /*1840*/  IMAD.IADD R13, R13, 0x1, R8 ;  /* 0x000000010d0d7824 */ /* 0x000fca00078e0208 */
[----:B------:R-:W-:Y:S01]  /*1850*/  LOP3.LUT R0, R13, R0, RZ, 0xfc, !PT ;  /* 0x000000000d007212 */ /* 0x000fe200078efcff */
[----:B------:R-:W-:Y:S06]  /*1860*/  BRA `(.L_x_23) ;  /* 0x0000000000107947 */ /* 0x000fec0003800000 */
.L_x_22:
[----:B------:R-:W-:-:S04]  /*1870*/  LOP3.LUT R0, R0, 0x80000000, RZ, 0xc0, !PT ;  /* 0x8000000000007812 */ /* 0x000fc800078ec0ff */
[----:B------:R-:W-:Y:S01]  /*1880*/  LOP3.LUT R0, R0, 0x7f800000, RZ, 0xfc, !PT ;  /* 0x7f80000000007812 */ /* 0x000fe200078efcff */
[----:B------:R-:W-:Y:S06]  /*1890*/  BRA `(.L_x_23) ;  /* 0x0000000000047947 */ /* 0x000fec0003800000 */
.L_x_21:
[----:B------:R-:W-:-:S07]  /*18a0*/  IMAD R0, R11, 0x800000, R0 ;  /* 0x008000000b007824 */ /* 0x000fce00078e0200 */
.L_x_23:
[----:B------:R-:W-:Y:S05]  /*18b0*/  BSYNC.RECONVERGENT B2 ;  /* 0x0000000000027941 */ /* 0x000fea0003800200 */
.L_x_20:
[----:B------:R-:W-:Y:S05]  /*18c0*/  BRA `(.L_x_24) ;  /* 0x0000000000207947 */ /* 0x000fea0003800000 */
.L_x_19:
[----:B------:R-:W-:-:S04]  /*18d0*/  LOP3.LUT R0, R14, 0x80000000, R13, 0x48, !PT ;  /* 0x800000000e007812 */ /* 0x000fc800078e480d */
[----:B------:R-:W-:Y:S01]  /*18e0*/  LOP3.LUT R0, R0, 0x7f800000, RZ, 0xfc, !PT ;  /* 0x7f80000000007812 */ /* 0x000fe200078efcff */
[----:B------:R-:W-:Y:S06]  /*18f0*/  BRA `(.L_x_24) ;  /* 0x0000000000147947 */ /* 0x000fec0003800000 */
.L_x_18:
[----:B------:R-:W-:Y:S01]  /*1900*/  LOP3.LUT R0, R14, 0x80000000, R13, 0x48, !PT ;  /* 0x800000000e007812 */ /* 0x000fe200078e480d */
[----:B------:R-:W-:Y:S06]  /*1910*/  BRA `(.L_x_24) ;  /* 0x00000000000c7947 */ /* 0x000fec0003800000 */
.L_x_17:
[----:B------:R-:W0:Y:S01]  /*1920*/  MUFU.RSQ R0, -QNAN ;  /* 0xffc0000000007908 */ /* 0x000e220000001400 */
[----:B------:R-:W-:Y:S05]  /*1930*/  BRA `(.L_x_24) ;  /* 0x0000000000047947 */ /* 0x000fea0003800000 */
.L_x_16:
[----:B------:R-:W-:-:S07]  /*1940*/  FADD.FTZ R0, R0, R3 ;  /* 0x0000000300007221 */ /* 0x000fce0000010000 */
.L_x_24:
[----:B------:R-:W-:Y:S05]  /*1950*/  BSYNC.RECONVERGENT B1 ;  /* 0x0000000000017941 */ /* 0x000fea0003800200 */
.L_x_14:
[----:B------:R-:W-:Y:S02]  /*1960*/  IMAD.MOV.U32 R10, RZ, RZ, R4 ;  /* 0x000000ffff0a7224 */ /* 0x000fe400078e0004 */
[----:B------:R-:W-:-:S04]  /*1970*/  IMAD.MOV.U32 R11, RZ, RZ, 0x0 ;  /* 0x00000000ff0b7424 */ /* 0x000fc800078e00ff */
[----:B0-----:R-:W-:Y:S05]  /*1980*/  RET.REL.NODEC R10 `(_Z13clover_kernelP6uchar4fm4dim3) ;  /* 0xffffffe40a9c7950 */ /* 0x001fea0003c3ffff */
.L_x_25:
[----:B------:R-:W-:-:S00]  /*1990*/  BRA `(.L_x_25) ;  /* 0xfffffffc00fc7947 */ /* 0x000fc0000383ffff */
[----:B------:R-:W-:-:S00]  /*19a0*/  NOP ;  /* 0x0000000000007918 */ /* 0x000fc00000000000 */
        /* <DEDUP_REMOVED lines=13> */
.L_x_27:


//--------------------- .nv.global.init           --------------------------
	.section	.nv.global.init,"aw",@progbits
	.align	4
.nv.global.init:
	.type		__cudart_i2opi_f,@object
	.size		__cudart_i2opi_f,(.L_0 - __cudart_i2opi_f)
__cudart_i2opi_f:
        /*0000*/ 	.byte	0x41, 0x90, 0x43, 0x3c, 0x99, 0x95, 0x62, 0xdb, 0xc0, 0xdd, 0x34, 0xf5, 0xd1, 0x57, 0x27, 0xfc
        /*0010*/ 	.byte	0x29, 0x15, 0x44, 0x4e, 0x6e, 0x83, 0xf9, 0xa2
.L_0:


//--------------------- .nv.shared.reserved.0     --------------------------
	.section	.nv.shared.reserved.0,"aw",@nobits
	.weak		__nv_reservedSMEM_offset_0_alias
	.size		__nv_reservedSMEM_offset_0_alias, 0, 64
	.other		__nv_reservedSMEM_offset_0_alias,@"STO_CUDA_RESERVED_SHARED STV_DEFAULT"
__nv_reservedSMEM_offset_0_alias:
	.zero		0
	.zero		64


//--------------------- .nv.constant0._Z13clover_kernelP6uchar4fm4dim3 --------------------------
	.section	.nv.constant0._Z13clover_kernelP6uchar4fm4dim3,"a",@progbits
	.sectionflags	@""
	.align	4
.nv.constant0._Z13clover_kernelP6uchar4fm4dim3:
	.zero		932


//--------------------- SYMBOLS --------------------------

	.type		.nv.reservedSmem.offset0,@object
	.size		.nv.reservedSmem.offset0,0x4
